//
// Generated by NVIDIA NVVM Compiler
//
// Compiler Build ID: CL-36424714
// Cuda compilation tools, release 13.0, V13.0.88
// Based on NVVM 20.0.0
//

.version 9.0
.target sm_100
.address_size 64

	// .globl	_Z6kernelPcS_S_S_PfmmmmmiiS0_S_S0_mS0_iiiiff
.extern .shared .align 16 .b8 share[];

.visible .entry _Z6kernelPcS_S_S_PfmmmmmiiS0_S_S0_mS0_iiiiff(
	.param .u64 .ptr .align 1 _Z6kernelPcS_S_S_PfmmmmmiiS0_S_S0_mS0_iiiiff_param_0,
	.param .u64 .ptr .align 1 _Z6kernelPcS_S_S_PfmmmmmiiS0_S_S0_mS0_iiiiff_param_1,
	.param .u64 .ptr .align 1 _Z6kernelPcS_S_S_PfmmmmmiiS0_S_S0_mS0_iiiiff_param_2,
	.param .u64 .ptr .align 1 _Z6kernelPcS_S_S_PfmmmmmiiS0_S_S0_mS0_iiiiff_param_3,
	.param .u64 .ptr .align 1 _Z6kernelPcS_S_S_PfmmmmmiiS0_S_S0_mS0_iiiiff_param_4,
	.param .u64 _Z6kernelPcS_S_S_PfmmmmmiiS0_S_S0_mS0_iiiiff_param_5,
	.param .u64 _Z6kernelPcS_S_S_PfmmmmmiiS0_S_S0_mS0_iiiiff_param_6,
	.param .u64 _Z6kernelPcS_S_S_PfmmmmmiiS0_S_S0_mS0_iiiiff_param_7,
	.param .u64 _Z6kernelPcS_S_S_PfmmmmmiiS0_S_S0_mS0_iiiiff_param_8,
	.param .u64 _Z6kernelPcS_S_S_PfmmmmmiiS0_S_S0_mS0_iiiiff_param_9,
	.param .u32 _Z6kernelPcS_S_S_PfmmmmmiiS0_S_S0_mS0_iiiiff_param_10,
	.param .u32 _Z6kernelPcS_S_S_PfmmmmmiiS0_S_S0_mS0_iiiiff_param_11,
	.param .u64 .ptr .align 1 _Z6kernelPcS_S_S_PfmmmmmiiS0_S_S0_mS0_iiiiff_param_12,
	.param .u64 .ptr .align 1 _Z6kernelPcS_S_S_PfmmmmmiiS0_S_S0_mS0_iiiiff_param_13,
	.param .u64 .ptr .align 1 _Z6kernelPcS_S_S_PfmmmmmiiS0_S_S0_mS0_iiiiff_param_14,
	.param .u64 _Z6kernelPcS_S_S_PfmmmmmiiS0_S_S0_mS0_iiiiff_param_15,
	.param .u64 .ptr .align 1 _Z6kernelPcS_S_S_PfmmmmmiiS0_S_S0_mS0_iiiiff_param_16,
	.param .u32 _Z6kernelPcS_S_S_PfmmmmmiiS0_S_S0_mS0_iiiiff_param_17,
	.param .u32 _Z6kernelPcS_S_S_PfmmmmmiiS0_S_S0_mS0_iiiiff_param_18,
	.param .u32 _Z6kernelPcS_S_S_PfmmmmmiiS0_S_S0_mS0_iiiiff_param_19,
	.param .u32 _Z6kernelPcS_S_S_PfmmmmmiiS0_S_S0_mS0_iiiiff_param_20,
	.param .f32 _Z6kernelPcS_S_S_PfmmmmmiiS0_S_S0_mS0_iiiiff_param_21,
	.param .f32 _Z6kernelPcS_S_S_PfmmmmmiiS0_S_S0_mS0_iiiiff_param_22
)
{
	.reg .pred 	%p<160>;
	.reg .b16 	%rs<37>;
	.reg .b32 	%r<371>;
	.reg .b32 	%f<346>;
	.reg .b64 	%rd<160>;

	ld.param.u64 	%rd54, [_Z6kernelPcS_S_S_PfmmmmmiiS0_S_S0_mS0_iiiiff_param_0];
	ld.param.u64 	%rd55, [_Z6kernelPcS_S_S_PfmmmmmiiS0_S_S0_mS0_iiiiff_param_1];
	ld.param.u64 	%rd47, [_Z6kernelPcS_S_S_PfmmmmmiiS0_S_S0_mS0_iiiiff_param_3];
	ld.param.u64 	%rd56, [_Z6kernelPcS_S_S_PfmmmmmiiS0_S_S0_mS0_iiiiff_param_4];
	ld.param.u64 	%rd57, [_Z6kernelPcS_S_S_PfmmmmmiiS0_S_S0_mS0_iiiiff_param_5];
	ld.param.u64 	%rd58, [_Z6kernelPcS_S_S_PfmmmmmiiS0_S_S0_mS0_iiiiff_param_6];
	ld.param.u64 	%rd49, [_Z6kernelPcS_S_S_PfmmmmmiiS0_S_S0_mS0_iiiiff_param_8];
	ld.param.u64 	%rd50, [_Z6kernelPcS_S_S_PfmmmmmiiS0_S_S0_mS0_iiiiff_param_9];
	ld.param.u32 	%r124, [_Z6kernelPcS_S_S_PfmmmmmiiS0_S_S0_mS0_iiiiff_param_10];
	ld.param.u32 	%r125, [_Z6kernelPcS_S_S_PfmmmmmiiS0_S_S0_mS0_iiiiff_param_11];
	ld.param.u64 	%rd51, [_Z6kernelPcS_S_S_PfmmmmmiiS0_S_S0_mS0_iiiiff_param_12];
	ld.param.u64 	%rd52, [_Z6kernelPcS_S_S_PfmmmmmiiS0_S_S0_mS0_iiiiff_param_13];
	ld.param.u64 	%rd59, [_Z6kernelPcS_S_S_PfmmmmmiiS0_S_S0_mS0_iiiiff_param_14];
	ld.param.u64 	%rd53, [_Z6kernelPcS_S_S_PfmmmmmiiS0_S_S0_mS0_iiiiff_param_15];
	ld.param.u64 	%rd60, [_Z6kernelPcS_S_S_PfmmmmmiiS0_S_S0_mS0_iiiiff_param_16];
	ld.param.u32 	%r126, [_Z6kernelPcS_S_S_PfmmmmmiiS0_S_S0_mS0_iiiiff_param_17];
	ld.param.u32 	%r127, [_Z6kernelPcS_S_S_PfmmmmmiiS0_S_S0_mS0_iiiiff_param_18];
	ld.param.u32 	%r128, [_Z6kernelPcS_S_S_PfmmmmmiiS0_S_S0_mS0_iiiiff_param_19];
	ld.param.u32 	%r129, [_Z6kernelPcS_S_S_PfmmmmmiiS0_S_S0_mS0_iiiiff_param_20];
	ld.param.f32 	%f87, [_Z6kernelPcS_S_S_PfmmmmmiiS0_S_S0_mS0_iiiiff_param_21];
	ld.param.f32 	%f88, [_Z6kernelPcS_S_S_PfmmmmmiiS0_S_S0_mS0_iiiiff_param_22];
	cvta.to.global.u64 	%rd1, %rd60;
	cvta.to.global.u64 	%rd2, %rd56;
	cvta.to.global.u64 	%rd3, %rd59;
	cvta.to.global.u64 	%rd61, %rd55;
	cvta.to.global.u64 	%rd62, %rd54;
	mov.u32 	%r131, %ctaid.x;
	mov.u32 	%r1, %tid.x;
	cvt.u64.u32 	%rd4, %r131;
	mad.lo.s64 	%rd5, %rd57, %rd4, %rd62;
	mad.lo.s64 	%rd6, %rd58, %rd4, %rd61;
	mul.lo.s32 	%r2, %r126, %r1;
	mov.b32 	%r324, 0;
	mov.u32 	%r323, %r324;
$L__BB0_1:
	add.s32 	%r8, %r323, %r2;
	cvt.s64.s32 	%rd63, %r8;
	add.s64 	%rd64, %rd5, %rd63;
	ld.global.u8 	%rs3, [%rd64];
	setp.ne.s16 	%p1, %rs3, 1;
	@%p1 bra 	$L__BB0_3;
	add.s64 	%rd66, %rd6, %rd63;
	ld.global.u8 	%rs4, [%rd66];
	setp.lt.u16 	%p2, %rs4, 4;
	selp.b32 	%r132, 2, 0, %p2;
	add.s32 	%r324, %r132, %r324;
$L__BB0_3:
	add.s32 	%r11, %r323, 1;
	setp.lt.s32 	%p3, %r323, %r324;
	mov.u32 	%r323, %r11;
	@%p3 bra 	$L__BB0_1;
	setp.lt.s32 	%p4, %r124, 1;
	@%p4 bra 	$L__BB0_58;
	cvt.u32.u64 	%r134, %rd4;
	mul.lo.s32 	%r135, %r1, %r134;
	mul.lo.s32 	%r3, %r135, %r124;
	cvt.s64.s32 	%rd67, %r2;
	add.s64 	%rd7, %rd6, %rd67;
	mul.lo.s32 	%r4, %r124, %r1;
	add.s32 	%r136, %r324, %r2;
	cvt.s64.s32 	%rd68, %r136;
	add.s64 	%rd8, %rd5, %rd68;
	cvt.s64.s32 	%rd69, %r324;
	add.s64 	%rd9, %rd7, %rd69;
	add.s32 	%r5, %r324, -1;
	mov.b32 	%r325, 0;
$L__BB0_6:
	setp.eq.s32 	%p5, %r324, 0;
	cvt.u64.u32 	%rd70, %r325;
	mad.lo.s64 	%rd10, %rd50, %rd70, %rd2;
	@%p5 bra 	$L__BB0_160;
	setp.lt.s32 	%p6, %r324, 0;
	@%p6 bra 	$L__BB0_56;
	and.b32  	%r137, %r324, 1;
	setp.eq.b32 	%p7, %r137, 1;
	add.s32 	%r138, %r325, %r3;
	mul.lo.s32 	%r13, %r138, %r126;
	mov.u32 	%r326, %r324;
	mov.u32 	%r330, %r324;
	@%p7 bra 	$L__BB0_23;
	ld.global.u8 	%rs5, [%rd8];
	setp.ne.s16 	%p8, %rs5, 1;
	mov.u32 	%r326, %r5;
	@%p8 bra 	$L__BB0_23;
	ld.global.u8 	%rs6, [%rd8+-1];
	setp.eq.s16 	%p9, %rs6, 0;
	add.s32 	%r139, %r5, %r13;
	mul.wide.s32 	%rd71, %r139, 4;
	add.s64 	%rd11, %rd1, %rd71;
	@%p9 bra 	$L__BB0_12;
	ld.global.f32 	%f3, [%rd11];
	bra.uni 	$L__BB0_13;
$L__BB0_12:
	ld.global.s8 	%r140, [%rd9+-1];
	mul.wide.s32 	%rd72, %r140, 4;
	add.s64 	%rd73, %rd10, %rd72;
	ld.global.f32 	%f3, [%rd73];
	st.global.f32 	[%rd11], %f3;
$L__BB0_13:
	ld.global.u8 	%rs7, [%rd9];
	ld.global.f32 	%f4, [%rd11+4];
	setp.gt.s16 	%p10, %rs7, 1;
	@%p10 bra 	$L__BB0_17;
	setp.eq.s16 	%p13, %rs7, 0;
	@%p13 bra 	$L__BB0_21;
	setp.eq.s16 	%p14, %rs7, 1;
	@%p14 bra 	$L__BB0_16;
	bra.uni 	$L__BB0_22;
$L__BB0_16:
	sub.f32 	%f316, %f4, %f3;
	bra.uni 	$L__BB0_22;
$L__BB0_17:
	setp.eq.s16 	%p11, %rs7, 2;
	@%p11 bra 	$L__BB0_20;
	setp.ne.s16 	%p12, %rs7, 3;
	@%p12 bra 	$L__BB0_22;
	div.rn.f32 	%f316, %f4, %f3;
	bra.uni 	$L__BB0_22;
$L__BB0_20:
	mul.f32 	%f316, %f4, %f3;
	bra.uni 	$L__BB0_22;
$L__BB0_21:
	add.f32 	%f316, %f4, %f3;
$L__BB0_22:
	st.global.f32 	[%rd11+4], %f316;
	ld.global.u8 	%rs8, [%rd9];
	setp.lt.u16 	%p15, %rs8, 4;
	selp.b32 	%r141, -2, 0, %p15;
	add.s32 	%r330, %r141, %r324;
	mov.u32 	%r326, %r5;
$L__BB0_23:
	add.s32 	%r142, %r326, %r2;
	cvt.s64.s32 	%rd74, %r142;
	add.s64 	%rd12, %rd5, %rd74;
	ld.global.u8 	%rs9, [%rd12];
	setp.ne.s16 	%p16, %rs9, 1;
	cvt.s64.s32 	%rd13, %r326;
	add.s64 	%rd14, %rd7, %rd13;
	@%p16 bra 	$L__BB0_39;
	add.s32 	%r143, %r330, %r2;
	cvt.s64.s32 	%rd75, %r143;
	add.s64 	%rd15, %rd5, %rd75;
	ld.global.u8 	%rs10, [%rd15];
	setp.ne.s16 	%p17, %rs10, 0;
	add.s32 	%r144, %r330, %r13;
	mul.wide.s32 	%rd76, %r144, 4;
	add.s64 	%rd16, %rd1, %rd76;
	cvt.s64.s32 	%rd77, %r330;
	add.s64 	%rd17, %rd7, %rd77;
	@%p17 bra 	$L__BB0_26;
	ld.global.s8 	%r145, [%rd17];
	mul.wide.s32 	%rd78, %r145, 4;
	add.s64 	%rd79, %rd10, %rd78;
	ld.global.f32 	%f90, [%rd79];
	st.global.f32 	[%rd16], %f90;
$L__BB0_26:
	ld.global.u8 	%rs11, [%rd15+-1];
	setp.eq.s16 	%p18, %rs11, 0;
	@%p18 bra 	$L__BB0_28;
	ld.global.f32 	%f13, [%rd16+-4];
	bra.uni 	$L__BB0_29;
$L__BB0_28:
	ld.global.s8 	%r146, [%rd17+-1];
	mul.wide.s32 	%rd80, %r146, 4;
	add.s64 	%rd81, %rd10, %rd80;
	ld.global.f32 	%f13, [%rd81];
	st.global.f32 	[%rd16+-4], %f13;
$L__BB0_29:
	ld.global.u8 	%rs12, [%rd14];
	ld.global.f32 	%f14, [%rd16];
	setp.gt.s16 	%p19, %rs12, 1;
	@%p19 bra 	$L__BB0_33;
	setp.eq.s16 	%p22, %rs12, 0;
	@%p22 bra 	$L__BB0_36;
	setp.eq.s16 	%p23, %rs12, 1;
	@%p23 bra 	$L__BB0_32;
	bra.uni 	$L__BB0_38;
$L__BB0_32:
	sub.f32 	%f318, %f14, %f13;
	bra.uni 	$L__BB0_38;
$L__BB0_33:
	setp.eq.s16 	%p20, %rs12, 2;
	@%p20 bra 	$L__BB0_37;
	setp.eq.s16 	%p21, %rs12, 3;
	@%p21 bra 	$L__BB0_35;
	bra.uni 	$L__BB0_38;
$L__BB0_35:
	div.rn.f32 	%f318, %f14, %f13;
	bra.uni 	$L__BB0_38;
$L__BB0_36:
	add.f32 	%f318, %f14, %f13;
	bra.uni 	$L__BB0_38;
$L__BB0_37:
	mul.f32 	%f318, %f14, %f13;
$L__BB0_38:
	cvt.u32.u64 	%r147, %rd13;
	add.s32 	%r148, %r147, %r13;
	mul.wide.s32 	%rd82, %r148, 4;
	add.s64 	%rd83, %rd1, %rd82;
	st.global.f32 	[%rd83], %f318;
	ld.global.u8 	%rs13, [%rd14];
	setp.lt.u16 	%p24, %rs13, 4;
	selp.b32 	%r149, -2, 0, %p24;
	add.s32 	%r330, %r149, %r330;
$L__BB0_39:
	ld.global.u8 	%rs14, [%rd12+-1];
	setp.ne.s16 	%p25, %rs14, 1;
	@%p25 bra 	$L__BB0_55;
	add.s32 	%r150, %r330, %r2;
	cvt.s64.s32 	%rd84, %r150;
	add.s64 	%rd18, %rd5, %rd84;
	ld.global.u8 	%rs15, [%rd18];
	setp.ne.s16 	%p26, %rs15, 0;
	add.s32 	%r151, %r330, %r13;
	mul.wide.s32 	%rd85, %r151, 4;
	add.s64 	%rd19, %rd1, %rd85;
	cvt.s64.s32 	%rd86, %r330;
	add.s64 	%rd20, %rd7, %rd86;
	@%p26 bra 	$L__BB0_42;
	ld.global.s8 	%r152, [%rd20];
	mul.wide.s32 	%rd87, %r152, 4;
	add.s64 	%rd88, %rd10, %rd87;
	ld.global.f32 	%f92, [%rd88];
	st.global.f32 	[%rd19], %f92;
$L__BB0_42:
	ld.global.u8 	%rs16, [%rd18+-1];
	setp.eq.s16 	%p27, %rs16, 0;
	@%p27 bra 	$L__BB0_44;
	ld.global.f32 	%f22, [%rd19+-4];
	bra.uni 	$L__BB0_45;
$L__BB0_44:
	ld.global.s8 	%r153, [%rd20+-1];
	mul.wide.s32 	%rd89, %r153, 4;
	add.s64 	%rd90, %rd10, %rd89;
	ld.global.f32 	%f22, [%rd90];
	st.global.f32 	[%rd19+-4], %f22;
$L__BB0_45:
	ld.global.u8 	%rs17, [%rd14+-1];
	ld.global.f32 	%f23, [%rd19];
	setp.gt.s16 	%p28, %rs17, 1;
	@%p28 bra 	$L__BB0_49;
	setp.eq.s16 	%p31, %rs17, 0;
	@%p31 bra 	$L__BB0_53;
	setp.eq.s16 	%p32, %rs17, 1;
	@%p32 bra 	$L__BB0_48;
	bra.uni 	$L__BB0_54;
$L__BB0_48:
	sub.f32 	%f320, %f23, %f22;
	bra.uni 	$L__BB0_54;
$L__BB0_49:
	setp.eq.s16 	%p29, %rs17, 2;
	@%p29 bra 	$L__BB0_52;
	setp.ne.s16 	%p30, %rs17, 3;
	@%p30 bra 	$L__BB0_54;
	div.rn.f32 	%f320, %f23, %f22;
	bra.uni 	$L__BB0_54;
$L__BB0_52:
	mul.f32 	%f320, %f23, %f22;
	bra.uni 	$L__BB0_54;
$L__BB0_53:
	add.f32 	%f320, %f23, %f22;
$L__BB0_54:
	cvt.s64.s32 	%rd91, %r13;
	add.s64 	%rd92, %rd13, %rd91;
	shl.b64 	%rd93, %rd92, 2;
	add.s64 	%rd94, %rd1, %rd93;
	st.global.f32 	[%rd94+-4], %f320;
	ld.global.u8 	%rs18, [%rd14+-1];
	setp.lt.u16 	%p33, %rs18, 4;
	selp.b32 	%r154, -2, 0, %p33;
	add.s32 	%r330, %r154, %r330;
$L__BB0_55:
	cvt.u32.u64 	%r155, %rd13;
	add.s32 	%r326, %r155, -2;
	setp.gt.u32 	%p34, %r155, 1;
	@%p34 bra 	$L__BB0_23;
$L__BB0_56:
	add.s32 	%r156, %r325, %r3;
	mul.lo.s32 	%r157, %r156, %r126;
	mul.wide.s32 	%rd95, %r157, 4;
	add.s64 	%rd96, %rd1, %rd95;
	ld.global.f32 	%f321, [%rd96];
$L__BB0_57:
	add.s32 	%r159, %r325, %r4;
	shl.b32 	%r160, %r159, 2;
	mov.u32 	%r161, share;
	add.s32 	%r162, %r161, %r160;
	st.shared.f32 	[%r162], %f321;
	add.s32 	%r325, %r325, 1;
	setp.ne.s32 	%p35, %r325, %r124;
	@%p35 bra 	$L__BB0_6;
$L__BB0_58:
	ld.param.u64 	%rd157, [_Z6kernelPcS_S_S_PfmmmmmiiS0_S_S0_mS0_iiiiff_param_7];
	ld.param.u64 	%rd156, [_Z6kernelPcS_S_S_PfmmmmmiiS0_S_S0_mS0_iiiiff_param_2];
	bar.sync 	0;
	cvta.to.global.u64 	%rd99, %rd156;
	mad.lo.s64 	%rd21, %rd157, %rd4, %rd99;
	cvta.to.global.u64 	%rd100, %rd47;
	mad.lo.s64 	%rd22, %rd49, %rd4, %rd100;
	mul.lo.s32 	%r25, %r128, %r1;
	mov.b32 	%r334, 0;
	mov.u32 	%r333, %r334;
$L__BB0_59:
	add.s32 	%r28, %r333, %r25;
	cvt.s64.s32 	%rd101, %r28;
	add.s64 	%rd102, %rd21, %rd101;
	ld.global.u8 	%rs19, [%rd102];
	setp.ne.s16 	%p36, %rs19, 1;
	@%p36 bra 	$L__BB0_61;
	add.s64 	%rd104, %rd22, %rd101;
	ld.global.u8 	%rs20, [%rd104];
	setp.lt.u16 	%p37, %rs20, 4;
	selp.b32 	%r164, 2, 0, %p37;
	add.s32 	%r334, %r164, %r334;
$L__BB0_61:
	add.s32 	%r31, %r333, 1;
	setp.lt.s32 	%p38, %r333, %r334;
	mov.u32 	%r333, %r31;
	@%p38 bra 	$L__BB0_59;
	setp.lt.s32 	%p39, %r124, 1;
	mul.lo.s32 	%r32, %r127, %r124;
	shl.b32 	%r165, %r32, 2;
	mov.u32 	%r166, share;
	add.s32 	%r33, %r166, %r165;
	@%p39 bra 	$L__BB0_117;
	cvt.u32.u64 	%r168, %rd4;
	mul.lo.s32 	%r169, %r1, %r168;
	mul.lo.s32 	%r34, %r169, %r124;
	cvt.s64.s32 	%rd105, %r25;
	add.s64 	%rd23, %rd22, %rd105;
	mul.lo.s32 	%r35, %r124, %r1;
	and.b32  	%r36, %r334, 1;
	add.s32 	%r170, %r334, %r25;
	cvt.s64.s32 	%rd106, %r170;
	add.s64 	%rd24, %rd21, %rd106;
	cvt.s64.s32 	%rd107, %r334;
	add.s64 	%rd25, %rd23, %rd107;
	add.s32 	%r37, %r334, -1;
	add.s64 	%rd26, %rd1, -4;
	mov.b32 	%r335, 0;
$L__BB0_64:
	setp.eq.s32 	%p40, %r334, 0;
	@%p40 bra 	$L__BB0_161;
	setp.lt.s32 	%p41, %r334, 0;
	@%p41 bra 	$L__BB0_115;
	setp.ne.s32 	%p42, %r36, 0;
	add.s32 	%r171, %r335, %r34;
	mul.lo.s32 	%r39, %r171, %r128;
	mov.u32 	%r336, %r334;
	mov.u32 	%r342, %r334;
	@%p42 bra 	$L__BB0_81;
	ld.global.u8 	%rs21, [%rd24];
	setp.ne.s16 	%p43, %rs21, 1;
	mov.u32 	%r336, %r37;
	@%p43 bra 	$L__BB0_81;
	ld.global.u8 	%rs22, [%rd24+-1];
	setp.eq.s16 	%p44, %rs22, 2;
	add.s32 	%r172, %r37, %r39;
	mul.wide.s32 	%rd108, %r172, 4;
	add.s64 	%rd27, %rd1, %rd108;
	@%p44 bra 	$L__BB0_70;
	ld.global.f32 	%f33, [%rd27];
	mov.b16 	%rs36, 1;
	bra.uni 	$L__BB0_71;
$L__BB0_70:
	ld.global.s8 	%r173, [%rd25+-1];
	mad.lo.s32 	%r174, %r124, %r173, %r335;
	shl.b32 	%r175, %r174, 2;
	mov.u32 	%r176, share;
	add.s32 	%r177, %r176, %r175;
	ld.shared.f32 	%f33, [%r177];
	st.global.f32 	[%rd27], %f33;
	ld.global.u8 	%rs36, [%rd24];
$L__BB0_71:
	ld.global.f32 	%f34, [%rd27+4];
	and.b16  	%rs24, %rs36, 255;
	setp.gt.s16 	%p45, %rs24, 1;
	@%p45 bra 	$L__BB0_75;
	setp.eq.s16 	%p48, %rs24, 0;
	@%p48 bra 	$L__BB0_79;
	setp.eq.s16 	%p49, %rs24, 1;
	@%p49 bra 	$L__BB0_74;
	bra.uni 	$L__BB0_80;
$L__BB0_74:
	sub.f32 	%f323, %f34, %f33;
	bra.uni 	$L__BB0_80;
$L__BB0_75:
	setp.eq.s16 	%p46, %rs24, 2;
	@%p46 bra 	$L__BB0_78;
	setp.ne.s16 	%p47, %rs24, 3;
	@%p47 bra 	$L__BB0_80;
	div.rn.f32 	%f323, %f34, %f33;
	bra.uni 	$L__BB0_80;
$L__BB0_78:
	mul.f32 	%f323, %f34, %f33;
	bra.uni 	$L__BB0_80;
$L__BB0_79:
	add.f32 	%f323, %f34, %f33;
$L__BB0_80:
	st.global.f32 	[%rd27+4], %f323;
	ld.global.u8 	%rs25, [%rd24];
	setp.lt.u16 	%p50, %rs25, 4;
	selp.b32 	%r178, -2, 0, %p50;
	add.s32 	%r342, %r178, %r334;
	mov.u32 	%r336, %r37;
$L__BB0_81:
	cvt.s64.s32 	%rd28, %r39;
	add.s32 	%r339, %r336, %r39;
	add.s32 	%r338, %r25, %r336;
$L__BB0_82:
	cvt.s64.s32 	%rd109, %r338;
	add.s64 	%rd29, %rd21, %rd109;
	ld.global.u8 	%rs26, [%rd29];
	setp.ne.s16 	%p51, %rs26, 1;
	@%p51 bra 	$L__BB0_98;
	add.s32 	%r179, %r342, %r25;
	cvt.s64.s32 	%rd110, %r179;
	add.s64 	%rd30, %rd21, %rd110;
	ld.global.u8 	%rs27, [%rd30];
	setp.ne.s16 	%p52, %rs27, 2;
	add.s32 	%r180, %r342, %r39;
	mul.wide.s32 	%rd111, %r180, 4;
	add.s64 	%rd31, %rd1, %rd111;
	cvt.s64.s32 	%rd112, %r342;
	add.s64 	%rd32, %rd23, %rd112;
	@%p52 bra 	$L__BB0_85;
	ld.global.s8 	%r181, [%rd32];
	mad.lo.s32 	%r182, %r124, %r181, %r335;
	shl.b32 	%r183, %r182, 2;
	mov.u32 	%r184, share;
	add.s32 	%r185, %r184, %r183;
	ld.shared.f32 	%f95, [%r185];
	st.global.f32 	[%rd31], %f95;
$L__BB0_85:
	ld.global.u8 	%rs28, [%rd30+-1];
	setp.eq.s16 	%p53, %rs28, 2;
	@%p53 bra 	$L__BB0_87;
	ld.global.f32 	%f43, [%rd31+-4];
	bra.uni 	$L__BB0_88;
$L__BB0_87:
	ld.global.s8 	%r186, [%rd32+-1];
	mad.lo.s32 	%r187, %r124, %r186, %r335;
	shl.b32 	%r188, %r187, 2;
	mov.u32 	%r189, share;
	add.s32 	%r190, %r189, %r188;
	ld.shared.f32 	%f43, [%r190];
	st.global.f32 	[%rd31+-4], %f43;
$L__BB0_88:
	ld.global.u8 	%rs29, [%rd29];
	ld.global.f32 	%f44, [%rd31];
	setp.gt.s16 	%p54, %rs29, 1;
	@%p54 bra 	$L__BB0_92;
	setp.eq.s16 	%p57, %rs29, 0;
	@%p57 bra 	$L__BB0_95;
	setp.eq.s16 	%p58, %rs29, 1;
	@%p58 bra 	$L__BB0_91;
	bra.uni 	$L__BB0_97;
$L__BB0_91:
	sub.f32 	%f325, %f44, %f43;
	bra.uni 	$L__BB0_97;
$L__BB0_92:
	setp.eq.s16 	%p55, %rs29, 2;
	@%p55 bra 	$L__BB0_96;
	setp.eq.s16 	%p56, %rs29, 3;
	@%p56 bra 	$L__BB0_94;
	bra.uni 	$L__BB0_97;
$L__BB0_94:
	div.rn.f32 	%f325, %f44, %f43;
	bra.uni 	$L__BB0_97;
$L__BB0_95:
	add.f32 	%f325, %f44, %f43;
	bra.uni 	$L__BB0_97;
$L__BB0_96:
	mul.f32 	%f325, %f44, %f43;
$L__BB0_97:
	mul.wide.s32 	%rd113, %r339, 4;
	add.s64 	%rd114, %rd1, %rd113;
	st.global.f32 	[%rd114], %f325;
	ld.global.u8 	%rs30, [%rd29];
	setp.lt.u16 	%p59, %rs30, 4;
	selp.b32 	%r191, -2, 0, %p59;
	add.s32 	%r342, %r191, %r342;
$L__BB0_98:
	ld.global.u8 	%rs31, [%rd29+-1];
	setp.ne.s16 	%p60, %rs31, 1;
	@%p60 bra 	$L__BB0_114;
	add.s32 	%r192, %r342, %r25;
	cvt.s64.s32 	%rd115, %r192;
	add.s64 	%rd33, %rd21, %rd115;
	ld.global.u8 	%rs32, [%rd33];
	setp.ne.s16 	%p61, %rs32, 2;
	add.s32 	%r193, %r342, %r39;
	mul.wide.s32 	%rd116, %r193, 4;
	add.s64 	%rd34, %rd1, %rd116;
	cvt.s64.s32 	%rd117, %r342;
	add.s64 	%rd35, %rd23, %rd117;
	@%p61 bra 	$L__BB0_101;
	ld.global.s8 	%r194, [%rd35];
	mad.lo.s32 	%r195, %r124, %r194, %r335;
	shl.b32 	%r196, %r195, 2;
	mov.u32 	%r197, share;
	add.s32 	%r198, %r197, %r196;
	ld.shared.f32 	%f97, [%r198];
	st.global.f32 	[%rd34], %f97;
$L__BB0_101:
	ld.global.u8 	%rs33, [%rd33+-1];
	setp.eq.s16 	%p62, %rs33, 2;
	@%p62 bra 	$L__BB0_103;
	ld.global.f32 	%f52, [%rd34+-4];
	bra.uni 	$L__BB0_104;
$L__BB0_103:
	ld.global.s8 	%r199, [%rd35+-1];
	mad.lo.s32 	%r200, %r124, %r199, %r335;
	shl.b32 	%r201, %r200, 2;
	mov.u32 	%r202, share;
	add.s32 	%r203, %r202, %r201;
	ld.shared.f32 	%f52, [%r203];
	st.global.f32 	[%rd34+-4], %f52;
$L__BB0_104:
	ld.global.u8 	%rs34, [%rd29+-1];
	ld.global.f32 	%f53, [%rd34];
	setp.gt.s16 	%p63, %rs34, 1;
	@%p63 bra 	$L__BB0_108;
	setp.eq.s16 	%p66, %rs34, 0;
	@%p66 bra 	$L__BB0_112;
	setp.eq.s16 	%p67, %rs34, 1;
	@%p67 bra 	$L__BB0_107;
	bra.uni 	$L__BB0_113;
$L__BB0_107:
	sub.f32 	%f327, %f53, %f52;
	bra.uni 	$L__BB0_113;
$L__BB0_108:
	setp.eq.s16 	%p64, %rs34, 2;
	@%p64 bra 	$L__BB0_111;
	setp.ne.s16 	%p65, %rs34, 3;
	@%p65 bra 	$L__BB0_113;
	div.rn.f32 	%f327, %f53, %f52;
	bra.uni 	$L__BB0_113;
$L__BB0_111:
	mul.f32 	%f327, %f53, %f52;
	bra.uni 	$L__BB0_113;
$L__BB0_112:
	add.f32 	%f327, %f53, %f52;
$L__BB0_113:
	cvt.s64.s32 	%rd118, %r336;
	add.s64 	%rd119, %rd28, %rd118;
	shl.b64 	%rd120, %rd119, 2;
	add.s64 	%rd121, %rd26, %rd120;
	st.global.f32 	[%rd121], %f327;
	ld.global.u8 	%rs35, [%rd29+-1];
	setp.lt.u16 	%p68, %rs35, 4;
	selp.b32 	%r204, -2, 0, %p68;
	add.s32 	%r342, %r204, %r342;
$L__BB0_114:
	add.s32 	%r53, %r336, -2;
	add.s32 	%r339, %r339, -2;
	add.s32 	%r338, %r338, -2;
	setp.gt.u32 	%p69, %r336, 1;
	mov.u32 	%r336, %r53;
	@%p69 bra 	$L__BB0_82;
$L__BB0_115:
	add.s32 	%r205, %r335, %r34;
	mul.lo.s32 	%r206, %r205, %r128;
	mul.wide.s32 	%rd122, %r206, 4;
	add.s64 	%rd123, %rd1, %rd122;
	ld.global.f32 	%f328, [%rd123];
$L__BB0_116:
	add.s32 	%r212, %r335, %r35;
	shl.b32 	%r213, %r212, 2;
	add.s32 	%r214, %r33, %r213;
	st.shared.f32 	[%r214], %f328;
	add.s32 	%r335, %r335, 1;
	setp.ne.s32 	%p70, %r335, %r124;
	@%p70 bra 	$L__BB0_64;
$L__BB0_117:
	setp.lt.s32 	%p71, %r124, 1;
	bar.sync 	0;
	mov.f32 	%f336, 0f00000000;
	@%p71 bra 	$L__BB0_129;
	mul.lo.s32 	%r57, %r124, %r1;
	cvt.rn.f32.u32 	%f102, %r124;
	mul.f32 	%f61, %f87, %f102;
	and.b32  	%r58, %r124, 7;
	setp.lt.u32 	%p72, %r124, 8;
	mov.f32 	%f336, 0f00000000;
	mov.b32 	%r347, 0;
	@%p72 bra 	$L__BB0_121;
	and.b32  	%r347, %r124, 2147483640;
	neg.s32 	%r345, %r347;
	mul.wide.s32 	%rd124, %r125, 4;
	add.s64 	%rd125, %rd124, %rd2;
	add.s64 	%rd158, %rd125, -4;
	shl.b64 	%rd37, %rd50, 3;
	shl.b32 	%r216, %r1, 2;
	shl.b32 	%r217, %r127, 2;
	add.s32 	%r218, %r216, %r217;
	mov.u32 	%r219, share;
	mad.lo.s32 	%r220, %r124, %r218, %r219;
	add.s32 	%r344, %r220, 16;
	mov.f32 	%f336, 0f00000000;
$L__BB0_120:
	.pragma "nounroll";
	ld.shared.f32 	%f104, [%r344+-16];
	ld.global.f32 	%f105, [%rd158];
	sub.f32 	%f106, %f104, %f105;
	abs.f32 	%f107, %f106;
	sub.f32 	%f108, %f87, %f107;
	abs.f32 	%f109, %f108;
	setp.lt.f32 	%p73, %f109, %f88;
	setp.ge.f32 	%p74, %f109, %f61;
	selp.f32 	%f110, 0f00000000, %f109, %p74;
	selp.f32 	%f111, 0f00000000, %f110, %p73;
	add.f32 	%f112, %f336, %f111;
	ld.shared.f32 	%f113, [%r344+-12];
	add.s64 	%rd126, %rd158, %rd50;
	ld.global.f32 	%f114, [%rd126];
	sub.f32 	%f115, %f113, %f114;
	abs.f32 	%f116, %f115;
	sub.f32 	%f117, %f87, %f116;
	abs.f32 	%f118, %f117;
	setp.lt.f32 	%p75, %f118, %f88;
	setp.ge.f32 	%p76, %f118, %f61;
	selp.f32 	%f119, 0f00000000, %f118, %p76;
	selp.f32 	%f120, 0f00000000, %f119, %p75;
	add.f32 	%f121, %f112, %f120;
	ld.shared.f32 	%f122, [%r344+-8];
	add.s64 	%rd127, %rd126, %rd50;
	ld.global.f32 	%f123, [%rd127];
	sub.f32 	%f124, %f122, %f123;
	abs.f32 	%f125, %f124;
	sub.f32 	%f126, %f87, %f125;
	abs.f32 	%f127, %f126;
	setp.lt.f32 	%p77, %f127, %f88;
	setp.ge.f32 	%p78, %f127, %f61;
	selp.f32 	%f128, 0f00000000, %f127, %p78;
	selp.f32 	%f129, 0f00000000, %f128, %p77;
	add.f32 	%f130, %f121, %f129;
	ld.shared.f32 	%f131, [%r344+-4];
	add.s64 	%rd128, %rd127, %rd50;
	ld.global.f32 	%f132, [%rd128];
	sub.f32 	%f133, %f131, %f132;
	abs.f32 	%f134, %f133;
	sub.f32 	%f135, %f87, %f134;
	abs.f32 	%f136, %f135;
	setp.lt.f32 	%p79, %f136, %f88;
	setp.ge.f32 	%p80, %f136, %f61;
	selp.f32 	%f137, 0f00000000, %f136, %p80;
	selp.f32 	%f138, 0f00000000, %f137, %p79;
	add.f32 	%f139, %f130, %f138;
	ld.shared.f32 	%f140, [%r344];
	add.s64 	%rd129, %rd128, %rd50;
	ld.global.f32 	%f141, [%rd129];
	sub.f32 	%f142, %f140, %f141;
	abs.f32 	%f143, %f142;
	sub.f32 	%f144, %f87, %f143;
	abs.f32 	%f145, %f144;
	setp.lt.f32 	%p81, %f145, %f88;
	setp.ge.f32 	%p82, %f145, %f61;
	selp.f32 	%f146, 0f00000000, %f145, %p82;
	selp.f32 	%f147, 0f00000000, %f146, %p81;
	add.f32 	%f148, %f139, %f147;
	ld.shared.f32 	%f149, [%r344+4];
	add.s64 	%rd130, %rd129, %rd50;
	ld.global.f32 	%f150, [%rd130];
	sub.f32 	%f151, %f149, %f150;
	abs.f32 	%f152, %f151;
	sub.f32 	%f153, %f87, %f152;
	abs.f32 	%f154, %f153;
	setp.lt.f32 	%p83, %f154, %f88;
	setp.ge.f32 	%p84, %f154, %f61;
	selp.f32 	%f155, 0f00000000, %f154, %p84;
	selp.f32 	%f156, 0f00000000, %f155, %p83;
	add.f32 	%f157, %f148, %f156;
	ld.shared.f32 	%f158, [%r344+8];
	add.s64 	%rd131, %rd130, %rd50;
	ld.global.f32 	%f159, [%rd131];
	sub.f32 	%f160, %f158, %f159;
	abs.f32 	%f161, %f160;
	sub.f32 	%f162, %f87, %f161;
	abs.f32 	%f163, %f162;
	setp.lt.f32 	%p85, %f163, %f88;
	setp.ge.f32 	%p86, %f163, %f61;
	selp.f32 	%f164, 0f00000000, %f163, %p86;
	selp.f32 	%f165, 0f00000000, %f164, %p85;
	add.f32 	%f166, %f157, %f165;
	ld.shared.f32 	%f167, [%r344+12];
	add.s64 	%rd132, %rd131, %rd50;
	ld.global.f32 	%f168, [%rd132];
	sub.f32 	%f169, %f167, %f168;
	abs.f32 	%f170, %f169;
	sub.f32 	%f171, %f87, %f170;
	abs.f32 	%f172, %f171;
	setp.lt.f32 	%p87, %f172, %f88;
	setp.ge.f32 	%p88, %f172, %f61;
	selp.f32 	%f173, 0f00000000, %f172, %p88;
	selp.f32 	%f174, 0f00000000, %f173, %p87;
	add.f32 	%f336, %f166, %f174;
	add.s32 	%r345, %r345, 8;
	add.s64 	%rd158, %rd158, %rd37;
	add.s32 	%r344, %r344, 32;
	setp.ne.s32 	%p89, %r345, 0;
	@%p89 bra 	$L__BB0_120;
$L__BB0_121:
	setp.eq.s32 	%p90, %r58, 0;
	@%p90 bra 	$L__BB0_129;
	mul.wide.s32 	%rd133, %r125, 4;
	add.s64 	%rd40, %rd2, %rd133;
	and.b32  	%r67, %r124, 3;
	setp.lt.u32 	%p91, %r58, 4;
	@%p91 bra 	$L__BB0_124;
	cvt.u64.u32 	%rd134, %r347;
	add.s32 	%r221, %r347, %r57;
	shl.b32 	%r222, %r221, 2;
	add.s32 	%r223, %r33, %r222;
	ld.shared.f32 	%f176, [%r223];
	mad.lo.s64 	%rd135, %rd50, %rd134, %rd40;
	ld.global.f32 	%f177, [%rd135+-4];
	sub.f32 	%f178, %f176, %f177;
	abs.f32 	%f179, %f178;
	sub.f32 	%f180, %f87, %f179;
	abs.f32 	%f181, %f180;
	setp.lt.f32 	%p92, %f181, %f88;
	setp.ge.f32 	%p93, %f181, %f61;
	selp.f32 	%f182, 0f00000000, %f181, %p93;
	selp.f32 	%f183, 0f00000000, %f182, %p92;
	add.f32 	%f184, %f336, %f183;
	ld.shared.f32 	%f185, [%r223+4];
	add.s64 	%rd136, %rd135, %rd50;
	ld.global.f32 	%f186, [%rd136+-4];
	sub.f32 	%f187, %f185, %f186;
	abs.f32 	%f188, %f187;
	sub.f32 	%f189, %f87, %f188;
	abs.f32 	%f190, %f189;
	setp.lt.f32 	%p94, %f190, %f88;
	setp.ge.f32 	%p95, %f190, %f61;
	selp.f32 	%f191, 0f00000000, %f190, %p95;
	selp.f32 	%f192, 0f00000000, %f191, %p94;
	add.f32 	%f193, %f184, %f192;
	ld.shared.f32 	%f194, [%r223+8];
	add.s64 	%rd137, %rd136, %rd50;
	ld.global.f32 	%f195, [%rd137+-4];
	sub.f32 	%f196, %f194, %f195;
	abs.f32 	%f197, %f196;
	sub.f32 	%f198, %f87, %f197;
	abs.f32 	%f199, %f198;
	setp.lt.f32 	%p96, %f199, %f88;
	setp.ge.f32 	%p97, %f199, %f61;
	selp.f32 	%f200, 0f00000000, %f199, %p97;
	selp.f32 	%f201, 0f00000000, %f200, %p96;
	add.f32 	%f202, %f193, %f201;
	ld.shared.f32 	%f203, [%r223+12];
	add.s64 	%rd138, %rd137, %rd50;
	ld.global.f32 	%f204, [%rd138+-4];
	sub.f32 	%f205, %f203, %f204;
	abs.f32 	%f206, %f205;
	sub.f32 	%f207, %f87, %f206;
	abs.f32 	%f208, %f207;
	setp.lt.f32 	%p98, %f208, %f88;
	setp.ge.f32 	%p99, %f208, %f61;
	selp.f32 	%f209, 0f00000000, %f208, %p99;
	selp.f32 	%f210, 0f00000000, %f209, %p98;
	add.f32 	%f336, %f202, %f210;
	add.s32 	%r347, %r347, 4;
$L__BB0_124:
	setp.eq.s32 	%p100, %r67, 0;
	@%p100 bra 	$L__BB0_129;
	setp.eq.s32 	%p101, %r67, 1;
	@%p101 bra 	$L__BB0_127;
	cvt.u64.u32 	%rd139, %r347;
	add.s32 	%r224, %r347, %r57;
	shl.b32 	%r225, %r224, 2;
	add.s32 	%r226, %r33, %r225;
	ld.shared.f32 	%f212, [%r226];
	mad.lo.s64 	%rd140, %rd50, %rd139, %rd40;
	ld.global.f32 	%f213, [%rd140+-4];
	sub.f32 	%f214, %f212, %f213;
	abs.f32 	%f215, %f214;
	sub.f32 	%f216, %f87, %f215;
	abs.f32 	%f217, %f216;
	setp.lt.f32 	%p102, %f217, %f88;
	setp.ge.f32 	%p103, %f217, %f61;
	selp.f32 	%f218, 0f00000000, %f217, %p103;
	selp.f32 	%f219, 0f00000000, %f218, %p102;
	add.f32 	%f220, %f336, %f219;
	ld.shared.f32 	%f221, [%r226+4];
	add.s64 	%rd141, %rd140, %rd50;
	ld.global.f32 	%f222, [%rd141+-4];
	sub.f32 	%f223, %f221, %f222;
	abs.f32 	%f224, %f223;
	sub.f32 	%f225, %f87, %f224;
	abs.f32 	%f226, %f225;
	setp.lt.f32 	%p104, %f226, %f88;
	setp.ge.f32 	%p105, %f226, %f61;
	selp.f32 	%f227, 0f00000000, %f226, %p105;
	selp.f32 	%f228, 0f00000000, %f227, %p104;
	add.f32 	%f336, %f220, %f228;
	add.s32 	%r347, %r347, 2;
$L__BB0_127:
	and.b32  	%r227, %r124, 1;
	setp.eq.b32 	%p106, %r227, 1;
	not.pred 	%p107, %p106;
	@%p107 bra 	$L__BB0_129;
	cvt.u64.u32 	%rd142, %r347;
	add.s32 	%r228, %r347, %r57;
	shl.b32 	%r229, %r228, 2;
	add.s32 	%r230, %r33, %r229;
	ld.shared.f32 	%f229, [%r230];
	mad.lo.s64 	%rd143, %rd50, %rd142, %rd40;
	ld.global.f32 	%f230, [%rd143+-4];
	sub.f32 	%f231, %f229, %f230;
	abs.f32 	%f232, %f231;
	sub.f32 	%f233, %f87, %f232;
	abs.f32 	%f234, %f233;
	setp.lt.f32 	%p108, %f234, %f88;
	setp.ge.f32 	%p109, %f234, %f61;
	selp.f32 	%f235, 0f00000000, %f234, %p109;
	selp.f32 	%f236, 0f00000000, %f235, %p108;
	add.f32 	%f336, %f336, %f236;
$L__BB0_129:
	mul.lo.s32 	%r231, %r129, %r124;
	shl.b32 	%r232, %r231, 2;
	add.s32 	%r72, %r33, %r232;
	abs.f32 	%f237, %f336;
	setp.num.f32 	%p110, %f237, %f237;
	shl.b32 	%r233, %r1, 2;
	add.s32 	%r73, %r72, %r233;
	@%p110 bra 	$L__BB0_131;
	mov.b32 	%r234, 0;
	st.shared.u32 	[%r73], %r234;
$L__BB0_131:
	cvt.rn.f32.s32 	%f238, %r124;
	mul.f32 	%f239, %f87, %f238;
	setp.gt.f32 	%p111, %f336, %f239;
	@%p111 bra 	$L__BB0_133;
	st.shared.f32 	[%r73], %f336;
$L__BB0_133:
	bar.sync 	0;
	setp.ne.s32 	%p112, %r1, 0;
	@%p112 bra 	$L__BB0_159;
	setp.lt.s32 	%p113, %r129, 1;
	mov.b32 	%r365, 0;
	mov.f32 	%f345, 0f00000000;
	@%p113 bra 	$L__BB0_147;
	and.b32  	%r74, %r129, 15;
	setp.lt.u32 	%p114, %r129, 16;
	mov.f32 	%f345, 0f00000000;
	mov.b32 	%r356, 0;
	mov.u32 	%r365, %r356;
	@%p114 bra 	$L__BB0_138;
	and.b32  	%r356, %r129, 2147483632;
	shl.b32 	%r239, %r129, 2;
	shl.b32 	%r240, %r127, 2;
	add.s32 	%r241, %r239, %r240;
	mov.u32 	%r242, share;
	mad.lo.s32 	%r243, %r124, %r241, %r242;
	add.s32 	%r349, %r243, 32;
	mov.f32 	%f345, 0f00000000;
	mov.b32 	%r350, 0;
	mov.u32 	%r365, %r350;
$L__BB0_137:
	.pragma "nounroll";
	ld.shared.f32 	%f244, [%r349+-32];
	setp.lt.f32 	%p115, %f345, %f244;
	selp.f32 	%f245, %f244, %f345, %p115;
	selp.b32 	%r244, %r350, %r365, %p115;
	ld.shared.f32 	%f246, [%r349+-28];
	setp.lt.f32 	%p116, %f245, %f246;
	selp.f32 	%f247, %f246, %f245, %p116;
	add.s32 	%r245, %r350, 1;
	selp.b32 	%r246, %r245, %r244, %p116;
	ld.shared.f32 	%f248, [%r349+-24];
	setp.lt.f32 	%p117, %f247, %f248;
	selp.f32 	%f249, %f248, %f247, %p117;
	add.s32 	%r247, %r350, 2;
	selp.b32 	%r248, %r247, %r246, %p117;
	ld.shared.f32 	%f250, [%r349+-20];
	setp.lt.f32 	%p118, %f249, %f250;
	selp.f32 	%f251, %f250, %f249, %p118;
	add.s32 	%r249, %r350, 3;
	selp.b32 	%r250, %r249, %r248, %p118;
	ld.shared.f32 	%f252, [%r349+-16];
	setp.lt.f32 	%p119, %f251, %f252;
	selp.f32 	%f253, %f252, %f251, %p119;
	add.s32 	%r251, %r350, 4;
	selp.b32 	%r252, %r251, %r250, %p119;
	ld.shared.f32 	%f254, [%r349+-12];
	setp.lt.f32 	%p120, %f253, %f254;
	selp.f32 	%f255, %f254, %f253, %p120;
	add.s32 	%r253, %r350, 5;
	selp.b32 	%r254, %r253, %r252, %p120;
	ld.shared.f32 	%f256, [%r349+-8];
	setp.lt.f32 	%p121, %f255, %f256;
	selp.f32 	%f257, %f256, %f255, %p121;
	add.s32 	%r255, %r350, 6;
	selp.b32 	%r256, %r255, %r254, %p121;
	ld.shared.f32 	%f258, [%r349+-4];
	setp.lt.f32 	%p122, %f257, %f258;
	selp.f32 	%f259, %f258, %f257, %p122;
	add.s32 	%r257, %r350, 7;
	selp.b32 	%r258, %r257, %r256, %p122;
	ld.shared.f32 	%f260, [%r349];
	setp.lt.f32 	%p123, %f259, %f260;
	selp.f32 	%f261, %f260, %f259, %p123;
	add.s32 	%r259, %r350, 8;
	selp.b32 	%r260, %r259, %r258, %p123;
	ld.shared.f32 	%f262, [%r349+4];
	setp.lt.f32 	%p124, %f261, %f262;
	selp.f32 	%f263, %f262, %f261, %p124;
	add.s32 	%r261, %r350, 9;
	selp.b32 	%r262, %r261, %r260, %p124;
	ld.shared.f32 	%f264, [%r349+8];
	setp.lt.f32 	%p125, %f263, %f264;
	selp.f32 	%f265, %f264, %f263, %p125;
	add.s32 	%r263, %r350, 10;
	selp.b32 	%r264, %r263, %r262, %p125;
	ld.shared.f32 	%f266, [%r349+12];
	setp.lt.f32 	%p126, %f265, %f266;
	selp.f32 	%f267, %f266, %f265, %p126;
	add.s32 	%r265, %r350, 11;
	selp.b32 	%r266, %r265, %r264, %p126;
	ld.shared.f32 	%f268, [%r349+16];
	setp.lt.f32 	%p127, %f267, %f268;
	selp.f32 	%f269, %f268, %f267, %p127;
	add.s32 	%r267, %r350, 12;
	selp.b32 	%r268, %r267, %r266, %p127;
	ld.shared.f32 	%f270, [%r349+20];
	setp.lt.f32 	%p128, %f269, %f270;
	selp.f32 	%f271, %f270, %f269, %p128;
	add.s32 	%r269, %r350, 13;
	selp.b32 	%r270, %r269, %r268, %p128;
	ld.shared.f32 	%f272, [%r349+24];
	setp.lt.f32 	%p129, %f271, %f272;
	selp.f32 	%f273, %f272, %f271, %p129;
	add.s32 	%r271, %r350, 14;
	selp.b32 	%r272, %r271, %r270, %p129;
	ld.shared.f32 	%f274, [%r349+28];
	setp.lt.f32 	%p130, %f273, %f274;
	selp.f32 	%f345, %f274, %f273, %p130;
	add.s32 	%r273, %r350, 15;
	selp.b32 	%r365, %r273, %r272, %p130;
	add.s32 	%r349, %r349, 64;
	add.s32 	%r350, %r350, 16;
	setp.ne.s32 	%p131, %r350, %r356;
	@%p131 bra 	$L__BB0_137;
$L__BB0_138:
	setp.eq.s32 	%p132, %r74, 0;
	@%p132 bra 	$L__BB0_147;
	and.b32  	%r86, %r129, 7;
	setp.lt.u32 	%p133, %r74, 8;
	@%p133 bra 	$L__BB0_141;
	shl.b32 	%r275, %r356, 2;
	add.s32 	%r276, %r72, %r275;
	ld.shared.f32 	%f276, [%r276];
	setp.lt.f32 	%p134, %f345, %f276;
	selp.f32 	%f277, %f276, %f345, %p134;
	selp.b32 	%r277, %r356, %r365, %p134;
	add.s32 	%r278, %r356, 1;
	ld.shared.f32 	%f278, [%r276+4];
	setp.lt.f32 	%p135, %f277, %f278;
	selp.f32 	%f279, %f278, %f277, %p135;
	selp.b32 	%r279, %r278, %r277, %p135;
	add.s32 	%r280, %r356, 2;
	ld.shared.f32 	%f280, [%r276+8];
	setp.lt.f32 	%p136, %f279, %f280;
	selp.f32 	%f281, %f280, %f279, %p136;
	selp.b32 	%r281, %r280, %r279, %p136;
	add.s32 	%r282, %r356, 3;
	ld.shared.f32 	%f282, [%r276+12];
	setp.lt.f32 	%p137, %f281, %f282;
	selp.f32 	%f283, %f282, %f281, %p137;
	selp.b32 	%r283, %r282, %r281, %p137;
	add.s32 	%r284, %r356, 4;
	ld.shared.f32 	%f284, [%r276+16];
	setp.lt.f32 	%p138, %f283, %f284;
	selp.f32 	%f285, %f284, %f283, %p138;
	selp.b32 	%r285, %r284, %r283, %p138;
	add.s32 	%r286, %r356, 5;
	ld.shared.f32 	%f286, [%r276+20];
	setp.lt.f32 	%p139, %f285, %f286;
	selp.f32 	%f287, %f286, %f285, %p139;
	selp.b32 	%r287, %r286, %r285, %p139;
	add.s32 	%r288, %r356, 6;
	ld.shared.f32 	%f288, [%r276+24];
	setp.lt.f32 	%p140, %f287, %f288;
	selp.f32 	%f289, %f288, %f287, %p140;
	selp.b32 	%r289, %r288, %r287, %p140;
	add.s32 	%r290, %r356, 7;
	ld.shared.f32 	%f290, [%r276+28];
	setp.lt.f32 	%p141, %f289, %f290;
	selp.f32 	%f345, %f290, %f289, %p141;
	selp.b32 	%r365, %r290, %r289, %p141;
	add.s32 	%r356, %r356, 8;
$L__BB0_141:
	setp.eq.s32 	%p142, %r86, 0;
	@%p142 bra 	$L__BB0_147;
	and.b32  	%r92, %r129, 3;
	setp.lt.u32 	%p143, %r86, 4;
	@%p143 bra 	$L__BB0_144;
	shl.b32 	%r292, %r356, 2;
	add.s32 	%r293, %r72, %r292;
	ld.shared.f32 	%f292, [%r293];
	setp.lt.f32 	%p144, %f345, %f292;
	selp.f32 	%f293, %f292, %f345, %p144;
	selp.b32 	%r294, %r356, %r365, %p144;
	add.s32 	%r295, %r356, 1;
	ld.shared.f32 	%f294, [%r293+4];
	setp.lt.f32 	%p145, %f293, %f294;
	selp.f32 	%f295, %f294, %f293, %p145;
	selp.b32 	%r296, %r295, %r294, %p145;
	add.s32 	%r297, %r356, 2;
	ld.shared.f32 	%f296, [%r293+8];
	setp.lt.f32 	%p146, %f295, %f296;
	selp.f32 	%f297, %f296, %f295, %p146;
	selp.b32 	%r298, %r297, %r296, %p146;
	add.s32 	%r299, %r356, 3;
	ld.shared.f32 	%f298, [%r293+12];
	setp.lt.f32 	%p147, %f297, %f298;
	selp.f32 	%f345, %f298, %f297, %p147;
	selp.b32 	%r365, %r299, %r298, %p147;
	add.s32 	%r356, %r356, 4;
$L__BB0_144:
	setp.eq.s32 	%p148, %r92, 0;
	@%p148 bra 	$L__BB0_147;
	shl.b32 	%r300, %r129, 2;
	shl.b32 	%r301, %r127, 2;
	add.s32 	%r302, %r300, %r301;
	shl.b32 	%r303, %r356, 2;
	mad.lo.s32 	%r304, %r124, %r302, %r303;
	mov.u32 	%r305, share;
	add.s32 	%r362, %r305, %r304;
	neg.s32 	%r361, %r92;
$L__BB0_146:
	.pragma "nounroll";
	ld.shared.f32 	%f299, [%r362];
	setp.lt.f32 	%p149, %f345, %f299;
	selp.f32 	%f345, %f299, %f345, %p149;
	selp.b32 	%r365, %r356, %r365, %p149;
	add.s32 	%r356, %r356, 1;
	add.s32 	%r362, %r362, 4;
	add.s32 	%r361, %r361, 1;
	setp.ne.s32 	%p150, %r361, 0;
	@%p150 bra 	$L__BB0_146;
$L__BB0_147:
	setp.lt.s32 	%p151, %r124, 1;
	cvta.to.global.u64 	%rd144, %rd52;
	add.s64 	%rd145, %rd144, %rd4;
	st.global.u8 	[%rd145], %r365;
	cvta.to.global.u64 	%rd146, %rd51;
	shl.b64 	%rd147, %rd4, 2;
	add.s64 	%rd148, %rd146, %rd147;
	st.global.f32 	[%rd148], %f345;
	mul.lo.s64 	%rd41, %rd53, %rd4;
	@%p151 bra 	$L__BB0_159;
	mul.lo.s32 	%r109, %r365, %r129;
	and.b32  	%r110, %r124, 7;
	setp.lt.u32 	%p152, %r124, 8;
	mov.b32 	%r369, 0;
	@%p152 bra 	$L__BB0_151;
	and.b32  	%r369, %r124, 2147483640;
	neg.s32 	%r367, %r369;
	shl.b32 	%r307, %r109, 2;
	add.s32 	%r309, %r307, %r165;
	mov.u32 	%r310, share;
	add.s32 	%r311, %r309, %r310;
	add.s32 	%r366, %r311, 16;
	add.s64 	%rd149, %rd41, %rd3;
	add.s64 	%rd159, %rd149, 16;
$L__BB0_150:
	.pragma "nounroll";
	ld.shared.f32 	%f300, [%r366+-16];
	st.global.f32 	[%rd159+-16], %f300;
	ld.shared.f32 	%f301, [%r366+-12];
	st.global.f32 	[%rd159+-12], %f301;
	ld.shared.f32 	%f302, [%r366+-8];
	st.global.f32 	[%rd159+-8], %f302;
	ld.shared.f32 	%f303, [%r366+-4];
	st.global.f32 	[%rd159+-4], %f303;
	ld.shared.f32 	%f304, [%r366];
	st.global.f32 	[%rd159], %f304;
	ld.shared.f32 	%f305, [%r366+4];
	st.global.f32 	[%rd159+4], %f305;
	ld.shared.f32 	%f306, [%r366+8];
	st.global.f32 	[%rd159+8], %f306;
	ld.shared.f32 	%f307, [%r366+12];
	st.global.f32 	[%rd159+12], %f307;
	add.s32 	%r367, %r367, 8;
	add.s32 	%r366, %r366, 32;
	add.s64 	%rd159, %rd159, 32;
	setp.ne.s32 	%p153, %r367, 0;
	@%p153 bra 	$L__BB0_150;
$L__BB0_151:
	setp.eq.s32 	%p154, %r110, 0;
	@%p154 bra 	$L__BB0_159;
	add.s64 	%rd45, %rd3, %rd41;
	and.b32  	%r119, %r124, 3;
	setp.lt.u32 	%p155, %r110, 4;
	@%p155 bra 	$L__BB0_154;
	add.s32 	%r312, %r369, %r109;
	shl.b32 	%r313, %r312, 2;
	add.s32 	%r314, %r33, %r313;
	ld.shared.f32 	%f308, [%r314];
	mul.wide.u32 	%rd150, %r369, 4;
	add.s64 	%rd151, %rd45, %rd150;
	st.global.f32 	[%rd151], %f308;
	ld.shared.f32 	%f309, [%r314+4];
	st.global.f32 	[%rd151+4], %f309;
	ld.shared.f32 	%f310, [%r314+8];
	st.global.f32 	[%rd151+8], %f310;
	ld.shared.f32 	%f311, [%r314+12];
	st.global.f32 	[%rd151+12], %f311;
	add.s32 	%r369, %r369, 4;
$L__BB0_154:
	setp.eq.s32 	%p156, %r119, 0;
	@%p156 bra 	$L__BB0_159;
	setp.eq.s32 	%p157, %r119, 1;
	@%p157 bra 	$L__BB0_157;
	add.s32 	%r315, %r369, %r109;
	shl.b32 	%r316, %r315, 2;
	add.s32 	%r317, %r33, %r316;
	ld.shared.f32 	%f312, [%r317];
	mul.wide.u32 	%rd152, %r369, 4;
	add.s64 	%rd153, %rd45, %rd152;
	st.global.f32 	[%rd153], %f312;
	ld.shared.f32 	%f313, [%r317+4];
	st.global.f32 	[%rd153+4], %f313;
	add.s32 	%r369, %r369, 2;
$L__BB0_157:
	and.b32  	%r318, %r124, 1;
	setp.eq.b32 	%p158, %r318, 1;
	not.pred 	%p159, %p158;
	@%p159 bra 	$L__BB0_159;
	add.s32 	%r319, %r369, %r109;
	shl.b32 	%r320, %r319, 2;
	add.s32 	%r321, %r33, %r320;
	ld.shared.f32 	%f314, [%r321];
	mul.wide.u32 	%rd154, %r369, 4;
	add.s64 	%rd155, %rd45, %rd154;
	st.global.f32 	[%rd155], %f314;
$L__BB0_159:
	bar.sync 	0;
	ret;
$L__BB0_160:
	ld.global.s8 	%r158, [%rd7];
	mul.wide.s32 	%rd97, %r158, 4;
	add.s64 	%rd98, %rd10, %rd97;
	ld.global.f32 	%f321, [%rd98];
	bra.uni 	$L__BB0_57;
$L__BB0_161:
	ld.global.s8 	%r207, [%rd23];
	mad.lo.s32 	%r208, %r124, %r207, %r335;
	shl.b32 	%r209, %r208, 2;
	mov.u32 	%r210, share;
	add.s32 	%r211, %r210, %r209;
	ld.shared.f32 	%f328, [%r211];
	bra.uni 	$L__BB0_116;

}


// ===== COMPILED SASS (sm_100) =====

	.target	sm_100

	.elftype	@"ET_EXEC"


//--------------------- .note.nv.tkinfo           --------------------------
	.section	.note.nv.tkinfo,"",@"SHT_NOTE"
	.sectionflags	@"SHF_NOTE_NV_TKINFO"
	.tkinfo
        /*0018*/ 	.word	0x00000002
        /*0030*/ 	.string	""
        /*0030*/ 	.string	"ptxas"
        /*0030*/ 	.string	"Cuda compilation tools, release 13.0, V13.0.88"
        /*0030*/ 	.string	"Build cuda_13.0.r13.0/compiler.36424714_0"
        /*0030*/ 	.string	"-arch sm_100 -m 64 "



//--------------------- .note.nv.cuinfo           --------------------------
	.section	.note.nv.cuinfo,"",@"SHT_NOTE"
	.sectionflags	@"SHF_NOTE_NV_CUINFO"
        /*0018*/ 	.short	0x0002
        /*001a*/ 	.short	0x0064
        /*001c*/ 	.short	0x0082
	.zero		2


//--------------------- .nv.info                  --------------------------
	.section	.nv.info,"",@"SHT_CUDA_INFO"
	.align	4


	//----- nvinfo : EIATTR_REGCOUNT
	.align		4
        /*0000*/ 	.byte	0x04, 0x2f
        /*0002*/ 	.short	(.L_1 - .L_0)
	.align		4
.L_0:
        /*0004*/ 	.word	index@(_Z6kernelPcS_S_S_PfmmmmmiiS0_S_S0_mS0_iiiiff)
        /*0008*/ 	.word	0x00000028


	//----- nvinfo : EIATTR_FRAME_SIZE
	.align		4
.L_1:
        /*000c*/ 	.byte	0x04, 0x11
        /*000e*/ 	.short	(.L_3 - .L_2)
	.align		4
.L_2:
        /*0010*/ 	.word	index@($__internal_0_$__cuda_sm3x_div_rn_noftz_f32_slowpath)
        /*0014*/ 	.word	0x00000000


	//----- nvinfo : EIATTR_FRAME_SIZE
	.align		4
.L_3:
        /*0018*/ 	.byte	0x04, 0x11
        /*001a*/ 	.short	(.L_5 - .L_4)
	.align		4
.L_4:
        /*001c*/ 	.word	index@(_Z6kernelPcS_S_S_PfmmmmmiiS0_S_S0_mS0_iiiiff)
        /*0020*/ 	.word	0x00000000


	//----- nvinfo : EIATTR_MIN_STACK_SIZE
	.align		4
.L_5:
        /*0024*/ 	.byte	0x04, 0x12
        /*0026*/ 	.short	(.L_7 - .L_6)
	.align		4
.L_6:
        /*0028*/ 	.word	index@(_Z6kernelPcS_S_S_PfmmmmmiiS0_S_S0_mS0_iiiiff)
        /*002c*/ 	.word	0x00000000
.L_7:


//--------------------- .nv.compat                --------------------------
	.section	.nv.compat,"",@"SHT_CUDA_COMPAT_INFO"
	.align	4
        /*0000*/ 	.byte	0x02, 0x09, 0x00, 0x00, 0x02, 0x02, 0x01, 0x00, 0x02, 0x05, 0x05, 0x00, 0x03, 0x07, 0x01, 0x01
        /*0010*/ 	.byte	0x02, 0x03, 0x00, 0x00, 0x02, 0x06, 0x01, 0x00, 0x04, 0x0b, 0x08, 0x00, 0x01, 0x00, 0x00, 0x00
        /*0020*/ 	.byte	0x00, 0x00, 0x00, 0x00


//--------------------- .nv.info._Z6kernelPcS_S_S_PfmmmmmiiS0_S_S0_mS0_iiiiff --------------------------
	.section	.nv.info._Z6kernelPcS_S_S_PfmmmmmiiS0_S_S0_mS0_iiiiff,"",@"SHT_CUDA_INFO"
	.sectionflags	@""
	.align	4


	//----- nvinfo : EIATTR_CUDA_API_VERSION
	.align		4
        /*0000*/ 	.byte	0x04, 0x37
        /*0002*/ 	.short	(.L_9 - .L_8)
.L_8:
        /*0004*/ 	.word	0x00000082


	//----- nvinfo : EIATTR_KPARAM_INFO
	.align		4
.L_9:
        /*0008*/ 	.byte	0x04, 0x17
        /*000a*/ 	.short	(.L_11 - .L_10)
.L_10:
        /*000c*/ 	.word	0x00000000
        /*0010*/ 	.short	0x0016
        /*0012*/ 	.short	0x0094
        /*0014*/ 	.byte	0x00, 0xf0, 0x11, 0x00


	//----- nvinfo : EIATTR_KPARAM_INFO
	.align		4
.L_11:
        /*0018*/ 	.byte	0x04, 0x17
        /*001a*/ 	.short	(.L_13 - .L_12)
.L_12:
        /*001c*/ 	.word	0x00000000
        /*0020*/ 	.short	0x0015
        /*0022*/ 	.short	0x0090
        /*0024*/ 	.byte	0x00, 0xf0, 0x11, 0x00


	//----- nvinfo : EIATTR_KPARAM_INFO
	.align		4
.L_13:
        /*0028*/ 	.byte	0x04, 0x17
        /*002a*/ 	.short	(.L_15 - .L_14)
.L_14:
        /*002c*/ 	.word	0x00000000
        /*0030*/ 	.short	0x0014
        /*0032*/ 	.short	0x008c
        /*0034*/ 	.byte	0x00, 0xf0, 0x11, 0x00


	//----- nvinfo : EIATTR_KPARAM_INFO
	.align		4
.L_15:
        /*0038*/ 	.byte	0x04, 0x17
        /*003a*/ 	.short	(.L_17 - .L_16)
.L_16:
        /*003c*/ 	.word	0x00000000
        /*0040*/ 	.short	0x0013
        /*0042*/ 	.short	0x0088
        /*0044*/ 	.byte	0x00, 0xf0, 0x11, 0x00


	//----- nvinfo : EIATTR_KPARAM_INFO
	.align		4
.L_17:
        /*0048*/ 	.byte	0x04, 0x17
        /*004a*/ 	.short	(.L_19 - .L_18)
.L_18:
        /*004c*/ 	.word	0x00000000
        /*0050*/ 	.short	0x0012
        /*0052*/ 	.short	0x0084
        /*0054*/ 	.byte	0x00, 0xf0, 0x11, 0x00


	//----- nvinfo : EIATTR_KPARAM_INFO
	.align		4
.L_19:
        /*0058*/ 	.byte	0x04, 0x17
        /*005a*/ 	.short	(.L_21 - .L_20)
.L_20:
        /*005c*/ 	.word	0x00000000
        /*0060*/ 	.short	0x0011
        /*0062*/ 	.short	0x0080
        /*0064*/ 	.byte	0x00, 0xf0, 0x11, 0x00


	//----- nvinfo : EIATTR_KPARAM_INFO
	.align		4
.L_21:
        /*0068*/ 	.byte	0x04, 0x17
        /*006a*/ 	.short	(.L_23 - .L_22)
.L_22:
        /*006c*/ 	.word	0x00000000
        /*0070*/ 	.short	0x0010
        /*0072*/ 	.short	0x0078
        /*0074*/ 	.byte	0x00, 0xf5, 0x21, 0x00


	//----- nvinfo : EIATTR_KPARAM_INFO
	.align		4
.L_23:
        /*0078*/ 	.byte	0x04, 0x17
        /*007a*/ 	.short	(.L_25 - .L_24)
.L_24:
        /*007c*/ 	.word	0x00000000
        /*0080*/ 	.short	0x000f
        /*0082*/ 	.short	0x0070
        /*0084*/ 	.byte	0x00, 0xf0, 0x21, 0x00


	//----- nvinfo : EIATTR_KPARAM_INFO
	.align		4
.L_25:
        /*0088*/ 	.byte	0x04, 0x17
        /*008a*/ 	.short	(.L_27 - .L_26)
.L_26:
        /*008c*/ 	.word	0x00000000
        /*0090*/ 	.short	0x000e
        /*0092*/ 	.short	0x0068
        /*0094*/ 	.byte	0x00, 0xf5, 0x21, 0x00


	//----- nvinfo : EIATTR_KPARAM_INFO
	.align		4
.L_27:
        /*0098*/ 	.byte	0x04, 0x17
        /*009a*/ 	.short	(.L_29 - .L_28)
.L_28:
        /*009c*/ 	.word	0x00000000
        /*00a0*/ 	.short	0x000d
        /*00a2*/ 	.short	0x0060
        /*00a4*/ 	.byte	0x00, 0xf5, 0x21, 0x00


	//----- nvinfo : EIATTR_KPARAM_INFO
	.align		4
.L_29:
        /*00a8*/ 	.byte	0x04, 0x17
        /*00aa*/ 	.short	(.L_31 - .L_30)
.L_30:
        /*00ac*/ 	.word	0x00000000
        /*00b0*/ 	.short	0x000c
        /*00b2*/ 	.short	0x0058
        /*00b4*/ 	.byte	0x00, 0xf5, 0x21, 0x00


	//----- nvinfo : EIATTR_KPARAM_INFO
	.align		4
.L_31:
        /*00b8*/ 	.byte	0x04, 0x17
        /*00ba*/ 	.short	(.L_33 - .L_32)
.L_32:
        /*00bc*/ 	.word	0x00000000
        /*00c0*/ 	.short	0x000b
        /*00c2*/ 	.short	0x0054
        /*00c4*/ 	.byte	0x00, 0xf0, 0x11, 0x00


	//----- nvinfo : EIATTR_KPARAM_INFO
	.align		4
.L_33:
        /*00c8*/ 	.byte	0x04, 0x17
        /*00ca*/ 	.short	(.L_35 - .L_34)
.L_34:
        /*00cc*/ 	.word	0x00000000
        /*00d0*/ 	.short	0x000a
        /*00d2*/ 	.short	0x0050
        /*00d4*/ 	.byte	0x00, 0xf0, 0x11, 0x00


	//----- nvinfo : EIATTR_KPARAM_INFO
	.align		4
.L_35:
        /*00d8*/ 	.byte	0x04, 0x17
        /*00da*/ 	.short	(.L_37 - .L_36)
.L_36:
        /*00dc*/ 	.word	0x00000000
        /*00e0*/ 	.short	0x0009
        /*00e2*/ 	.short	0x0048
        /*00e4*/ 	.byte	0x00, 0xf0, 0x21, 0x00


	//----- nvinfo : EIATTR_KPARAM_INFO
	.align		4
.L_37:
        /*00e8*/ 	.byte	0x04, 0x17
        /*00ea*/ 	.short	(.L_39 - .L_38)
.L_38:
        /*00ec*/ 	.word	0x00000000
        /*00f0*/ 	.short	0x0008
        /*00f2*/ 	.short	0x0040
        /*00f4*/ 	.byte	0x00, 0xf0, 0x21, 0x00


	//----- nvinfo : EIATTR_KPARAM_INFO
	.align		4
.L_39:
        /*00f8*/ 	.byte	0x04, 0x17
        /*00fa*/ 	.short	(.L_41 - .L_40)
.L_40:
        /*00fc*/ 	.word	0x00000000
        /*0100*/ 	.short	0x0007
        /*0102*/ 	.short	0x0038
        /*0104*/ 	.byte	0x00, 0xf0, 0x21, 0x00


	//----- nvinfo : EIATTR_KPARAM_INFO
	.align		4
.L_41:
        /*0108*/ 	.byte	0x04, 0x17
        /*010a*/ 	.short	(.L_43 - .L_42)
.L_42:
        /*010c*/ 	.word	0x00000000
        /*0110*/ 	.short	0x0006
        /*0112*/ 	.short	0x0030
        /*0114*/ 	.byte	0x00, 0xf0, 0x21, 0x00


	//----- nvinfo : EIATTR_KPARAM_INFO
	.align		4
.L_43:
        /*0118*/ 	.byte	0x04, 0x17
        /*011a*/ 	.short	(.L_45 - .L_44)
.L_44:
        /*011c*/ 	.word	0x00000000
        /*0120*/ 	.short	0x0005
        /*0122*/ 	.short	0x0028
        /*0124*/ 	.byte	0x00, 0xf0, 0x21, 0x00


	//----- nvinfo : EIATTR_KPARAM_INFO
	.align		4
.L_45:
        /*0128*/ 	.byte	0x04, 0x17
        /*012a*/ 	.short	(.L_47 - .L_46)
.L_46:
        /*012c*/ 	.word	0x00000000
        /*0130*/ 	.short	0x0004
        /*0132*/ 	.short	0x0020
        /*0134*/ 	.byte	0x00, 0xf5, 0x21, 0x00


	//----- nvinfo : EIATTR_KPARAM_INFO
	.align		4
.L_47:
        /*0138*/ 	.byte	0x04, 0x17
        /*013a*/ 	.short	(.L_49 - .L_48)
.L_48:
        /*013c*/ 	.word	0x00000000
        /*0140*/ 	.short	0x0003
        /*0142*/ 	.short	0x0018
        /*0144*/ 	.byte	0x00, 0xf5, 0x21, 0x00


	//----- nvinfo : EIATTR_KPARAM_INFO
	.align		4
.L_49:
        /*0148*/ 	.byte	0x04, 0x17
        /*014a*/ 	.short	(.L_51 - .L_50)
.L_50:
        /*014c*/ 	.word	0x00000000
        /*0150*/ 	.short	0x0002
        /*0152*/ 	.short	0x0010
        /*0154*/ 	.byte	0x00, 0xf5, 0x21, 0x00


	//----- nvinfo : EIATTR_KPARAM_INFO
	.align		4
.L_51:
        /*0158*/ 	.byte	0x04, 0x17
        /*015a*/ 	.short	(.L_53 - .L_52)
.L_52:
        /*015c*/ 	.word	0x00000000
        /*0160*/ 	.short	0x0001
        /*0162*/ 	.short	0x0008
        /*0164*/ 	.byte	0x00, 0xf5, 0x21, 0x00


	//----- nvinfo : EIATTR_KPARAM_INFO
	.align		4
.L_53:
        /*0168*/ 	.byte	0x04, 0x17
        /*016a*/ 	.short	(.L_55 - .L_54)
.L_54:
        /*016c*/ 	.word	0x00000000
        /*0170*/ 	.short	0x0000
        /*0172*/ 	.short	0x0000
        /*0174*/ 	.byte	0x00, 0xf5, 0x21, 0x00


	//----- nvinfo : EIATTR_SPARSE_MMA_MASK
	.align		4
.L_55:
        /*0178*/ 	.byte	0x03, 0x50
        /*017a*/ 	.short	0x0000


	//----- nvinfo : EIATTR_MAXREG_COUNT
	.align		4
        /*017c*/ 	.byte	0x03, 0x1b
        /*017e*/ 	.short	0x00ff


	//----- nvinfo : EIATTR_NUM_BARRIERS
	.align		4
        /*0180*/ 	.byte	0x02, 0x4c
        /*0182*/ 	.byte	0x01
	.zero		1


	//----- nvinfo : EIATTR_MERCURY_ISA_VERSION
	.align		4
        /*0184*/ 	.byte	0x03, 0x5f
        /*0186*/ 	.short	0x0101


	//----- nvinfo : EIATTR_VRC_CTA_INIT_COUNT
	.align		4
        /*0188*/ 	.byte	0x02, 0x4a
	.zero		1
	.zero		1


	//----- nvinfo : EIATTR_EXIT_INSTR_OFFSETS
	.align		4
        /*018c*/ 	.byte	0x04, 0x1c
        /*018e*/ 	.short	(.L_57 - .L_56)


	//   ....[0]....
.L_56:
        /*0190*/ 	.word	0x000048a0


	//----- nvinfo : EIATTR_CRS_STACK_SIZE
	.align		4
.L_57:
        /*0194*/ 	.byte	0x04, 0x1e
        /*0196*/ 	.short	(.L_59 - .L_58)
.L_58:
        /*0198*/ 	.word	0x00000000


	//----- nvinfo : EIATTR_CBANK_PARAM_SIZE
	.align		4
.L_59:
        /*019c*/ 	.byte	0x03, 0x19
        /*019e*/ 	.short	0x0098


	//----- nvinfo : EIATTR_PARAM_CBANK
	.align		4
        /*01a0*/ 	.byte	0x04, 0x0a
        /*01a2*/ 	.short	(.L_61 - .L_60)
	.align		4
.L_60:
        /*01a4*/ 	.word	index@(.nv.constant0._Z6kernelPcS_S_S_PfmmmmmiiS0_S_S0_mS0_iiiiff)
        /*01a8*/ 	.short	0x0380
        /*01aa*/ 	.short	0x0098


	//----- nvinfo : EIATTR_SW_WAR
	.align		4
.L_61:
        /*01ac*/ 	.byte	0x04, 0x36
        /*01ae*/ 	.short	(.L_63 - .L_62)
.L_62:
        /*01b0*/ 	.word	0x00000008
.L_63:


//--------------------- .nv.callgraph             --------------------------
	.section	.nv.callgraph,"",@"SHT_CUDA_CALLGRAPH"
	.align	4
	.sectionentsize	8
	.align		4
        /*0000*/ 	.word	0x00000000
	.align		4
        /*0004*/ 	.word	0xffffffff
	.align		4
        /*0008*/ 	.word	0x00000000
	.align		4
        /*000c*/ 	.word	0xfffffffe
	.align		4
        /*0010*/ 	.word	0x00000000
	.align		4
        /*0014*/ 	.word	0xfffffffd
	.align		4
        /*0018*/ 	.word	0x00000000
	.align		4
        /*001c*/ 	.word	0xfffffffc


//--------------------- .text._Z6kernelPcS_S_S_PfmmmmmiiS0_S_S0_mS0_iiiiff --------------------------
	.section	.text._Z6kernelPcS_S_S_PfmmmmmiiS0_S_S0_mS0_iiiiff,"ax",@progbits
	.align	128
        .global         _Z6kernelPcS_S_S_PfmmmmmiiS0_S_S0_mS0_iiiiff
        .type           _Z6kernelPcS_S_S_PfmmmmmiiS0_S_S0_mS0_iiiiff,@function
        .size           _Z6kernelPcS_S_S_PfmmmmmiiS0_S_S0_mS0_iiiiff,(.L_x_110 - _Z6kernelPcS_S_S_PfmmmmmiiS0_S_S0_mS0_iiiiff)
        .other          _Z6kernelPcS_S_S_PfmmmmmiiS0_S_S0_mS0_iiiiff,@"STO_CUDA_ENTRY STV_DEFAULT"
_Z6kernelPcS_S_S_PfmmmmmiiS0_S_S0_mS0_iiiiff:
.text._Z6kernelPcS_S_S_PfmmmmmiiS0_S_S0_mS0_iiiiff:
[----:B------:R-:W-:Y:S01]  /*0000*/  LDC R1, c[0x0][0x37c] ;  /* 0x0000df00ff017b82 */ /* 0x000fe20000000800 */
[----:B------:R-:W0:Y:S07]  /*0010*/  S2R R4, SR_TID.X ;  /* 0x0000000000047919 */ /* 0x000e2e0000002100 */
[----:B------:R-:W1:Y:S01]  /*0020*/  S2UR UR18, SR_CTAID.X ;  /* 0x00000000001279c3 */ /* 0x000e620000002500 */
[----:B------:R-:W1:Y:S01]  /*0030*/  LDCU.64 UR14, c[0x0][0x3a8] ;  /* 0x00007500ff0e77ac */ /* 0x000e620008000a00 */
[----:B------:R-:W-:Y:S01]  /*0040*/  BSSY.RECONVERGENT B0, `(.L_x_0) ;  /* 0x000001f000007945 */ /* 0x000fe20003800200 */
[----:B------:R-:W-:Y:S01]  /*0050*/  IMAD.MOV.U32 R14, RZ, RZ, RZ ;  /* 0x000000ffff0e7224 */ /* 0x000fe200078e00ff */
[----:B------:R-:W1:Y:S01]  /*0060*/  LDCU.128 UR8, c[0x0][0x380] ;  /* 0x00007000ff0877ac */ /* 0x000e620008000c00 */
[----:B------:R-:W-:Y:S01]  /*0070*/  IMAD.MOV.U32 R5, RZ, RZ, RZ ;  /* 0x000000ffff057224 */ /* 0x000fe200078e00ff */
[----:B------:R-:W2:Y:S01]  /*0080*/  LDCU.64 UR16, c[0x0][0x3b0] ;  /* 0x00007600ff1077ac */ /* 0x000ea20008000a00 */
[----:B------:R-:W0:Y:S01]  /*0090*/  LDCU UR19, c[0x0][0x400] ;  /* 0x00008000ff1377ac */ /* 0x000e220008000800 */
[----:B------:R-:W3:Y:S01]  /*00a0*/  LDCU.64 UR12, c[0x0][0x358] ;  /* 0x00006b00ff0c77ac */ /* 0x000ee20008000a00 */
[----:B-1----:R-:W-:-:S02]  /*00b0*/  UIMAD.WIDE.U32 UR6, UR18, UR14, UR8 ;  /* 0x0000000e120672a5 */ /* 0x002fc4000f8e0008 */
[----:B--2---:R-:W-:Y:S02]  /*00c0*/  UIMAD.WIDE.U32 UR4, UR18, UR16, UR10 ;  /* 0x00000010120472a5 */ /* 0x004fe4000f8e000a */
[----:B------:R-:W-:Y:S01]  /*00d0*/  UIMAD UR10, UR18, UR15, UR7 ;  /* 0x0000000f120a72a4 */ /* 0x000fe2000f8e0207 */
[----:B0-----:R-:W-:Y:S01]  /*00e0*/  IMAD R16, R4, UR19, RZ ;  /* 0x0000001304107c24 */ /* 0x001fe2000f8e02ff */
[----:B---3--:R-:W-:-:S12]  /*00f0*/  UIMAD UR8, UR18, UR17, UR5 ;  /* 0x00000011120872a4 */ /* 0x008fd8000f8e0205 */
.L_x_3:
[----:B------:R-:W-:-:S05]  /*0100*/  IMAD.IADD R0, R16, 0x1, R5 ;  /* 0x0000000110007824 */ /* 0x000fca00078e0205 */
[----:B------:R-:W-:Y:S02]  /*0110*/  SHF.R.S32.HI R6, RZ, 0x1f, R0 ;  /* 0x0000001fff067819 */ /* 0x000fe40000011400 */
[----:B------:R-:W-:-:S04]  /*0120*/  IADD3 R2, P0, PT, R0, UR6, RZ ;  /* 0x0000000600027c10 */ /* 0x000fc8000ff1e0ff */
[----:B------:R-:W-:-:S05]  /*0130*/  IADD3.X R3, PT, PT, R6, UR10, RZ, P0, !PT ;  /* 0x0000000a06037c10 */ /* 0x000fca00087fe4ff */
[----:B------:R-:W2:Y:S01]  /*0140*/  LDG.E.U8 R2, desc[UR12][R2.64] ;  /* 0x0000000c02027981 */ /* 0x000ea2000c1e1100 */
[----:B------:R-:W-:Y:S01]  /*0150*/  BSSY.RECONVERGENT B1, `(.L_x_1) ;  /* 0x000000a000017945 */ /* 0x000fe20003800200 */
[----:B--2---:R-:W-:-:S13]  /*0160*/  ISETP.NE.AND P0, PT, R2, 0x1, PT ;  /* 0x000000010200780c */ /* 0x004fda0003f05270 */
[----:B------:R-:W-:Y:S05]  /*0170*/  @P0 BRA `(.L_x_2) ;  /* 0x00000000001c0947 */ /* 0x000fea0003800000 */
[----:B------:R-:W-:-:S04]  /*0180*/  IADD3 R2, P0, PT, R0, UR4, RZ ;  /* 0x0000000400027c10 */ /* 0x000fc8000ff1e0ff */
[----:B------:R-:W-:-:S05]  /*0190*/  IADD3.X R3, PT, PT, R6, UR8, RZ, P0, !PT ;  /* 0x0000000806037c10 */ /* 0x000fca00087fe4ff */
[----:B------:R-:W2:Y:S01]  /*01a0*/  LDG.E.U8 R2, desc[UR12][R2.64] ;  /* 0x0000000c02027981 */ /* 0x000ea2000c1e1100 */
[----:B------:R-:W-:Y:S01]  /*01b0*/  VIADD R0, R14, 0x2 ;  /* 0x000000020e007836 */ /* 0x000fe20000000000 */
[----:B--2---:R-:W-:-:S13]  /*01c0*/  ISETP.GE.U32.AND P0, PT, R2, 0x4, PT ;  /* 0x000000040200780c */ /* 0x004fda0003f06070 */
[----:B------:R-:W-:-:S04]  /*01d0*/  @P0 IMAD.MOV R0, RZ, RZ, R14 ;  /* 0x000000ffff000224 */ /* 0x000fc800078e020e */
[----:B------:R-:W-:-:S07]  /*01e0*/  IMAD.MOV.U32 R14, RZ, RZ, R0 ;  /* 0x000000ffff0e7224 */ /* 0x000fce00078e0000 */
.L_x_2:
[----:B------:R-:W-:Y:S05]  /*01f0*/  BSYNC.RECONVERGENT B1 ;  /* 0x0000000000017941 */ /* 0x000fea0003800200 */
.L_x_1:
[C---:B------:R-:W-:Y:S01]  /*0200*/  ISETP.GE.AND P0, PT, R5.reuse, R14, PT ;  /* 0x0000000e0500720c */ /* 0x040fe20003f06270 */
[----:B------:R-:W-:-:S12]  /*0210*/  VIADD R5, R5, 0x1 ;  /* 0x0000000105057836 */ /* 0x000fd80000000000 */
[----:B------:R-:W-:Y:S05]  /*0220*/  @!P0 BRA `(.L_x_3) ;  /* 0xfffffffc00b48947 */ /* 0x000fea000383ffff */
[----:B------:R-:W-:Y:S05]  /*0230*/  BSYNC.RECONVERGENT B0 ;  /* 0x0000000000007941 */ /* 0x000fea0003800200 */
.L_x_0:
[----:B------:R-:W0:Y:S02]  /*0240*/  LDCU UR9, c[0x0][0x3d0] ;  /* 0x00007a00ff0977ac */ /* 0x000e240008000800 */
[----:B0-----:R-:W-:-:S09]  /*0250*/  UISETP.GE.AND UP0, UPT, UR9, 0x1, UPT ;  /* 0x000000010900788c */ /* 0x001fd2000bf06270 */
[----:B------:R-:W-:Y:S05]  /*0260*/  BRA.U !UP0, `(.L_x_4) ;  /* 0x00000011080c7547 */ /* 0x000fea000b800000 */
[C---:B------:R-:W-:Y:S01]  /*0270*/  IMAD.IADD R0, R16.reuse, 0x1, R14 ;  /* 0x0000000110007824 */ /* 0x040fe200078e020e */
[----:B------:R-:W-:Y:S01]  /*0280*/  IADD3 R28, P0, PT, R16, UR4, RZ ;  /* 0x00000004101c7c10 */ /* 0x000fe2000ff1e0ff */
[----:B------:R-:W-:Y:S01]  /*0290*/  IMAD R12, R4, UR18, RZ ;  /* 0x00000012040c7c24 */ /* 0x000fe2000f8e02ff */
[----:B------:R-:W-:Y:S01]  /*02a0*/  UMOV UR4, URZ ;  /* 0x000000ff00047c82 */ /* 0x000fe20008000000 */
[----:B------:R-:W-:Y:S01]  /*02b0*/  VIADD R7, R14, 0xffffffff ;  /* 0xffffffff0e077836 */ /* 0x000fe20000000000 */
[----:B------:R-:W-:Y:S02]  /*02c0*/  IADD3 R26, P1, PT, R0, UR6, RZ ;  /* 0x00000006001a7c10 */ /* 0x000fe4000ff3e0ff */
[----:B------:R-:W-:Y:S02]  /*02d0*/  IADD3 R24, P2, PT, R14, R28, RZ ;  /* 0x0000001c0e187210 */ /* 0x000fe40007f5e0ff */
[----:B------:R-:W-:Y:S02]  /*02e0*/  LEA.HI.X.SX32 R29, R16, UR8, 0x1, P0 ;  /* 0x00000008101d7c11 */ /* 0x000fe400080f0eff */
[----:B------:R-:W-:-:S02]  /*02f0*/  LEA.HI.X.SX32 R27, R0, UR10, 0x1, P1 ;  /* 0x0000000a001b7c11 */ /* 0x000fc400088f0eff */
[----:B------:R-:W-:-:S07]  /*0300*/  LEA.HI.X.SX32 R25, R14, R29, 0x1, P2 ;  /* 0x0000001d0e197211 */ /* 0x000fce00010f0eff */
.L_x_36:
[----:B------:R-:W-:Y:S01]  /*0310*/  ISETP.NE.AND P0, PT, R14, RZ, PT ;  /* 0x000000ff0e00720c */ /* 0x000fe20003f05270 */
[----:B------:R-:W0:Y:S01]  /*0320*/  LDCU.64 UR8, c[0x0][0x3a0] ;  /* 0x00007400ff0877ac */ /* 0x000e220008000a00 */
[----:B------:R-:W0:Y:S11]  /*0330*/  LDCU.64 UR14, c[0x0][0x3c8] ;  /* 0x00007900ff0e77ac */ /* 0x000e360008000a00 */
[----:B------:R-:W2:Y:S01]  /*0340*/  @!P0 LDG.E.S8 R3, desc[UR12][R28.64] ;  /* 0x0000000c1c038981 */ /* 0x000ea2000c1e1300 */
[----:B0-----:R-:W-:-:S04]  /*0350*/  UIMAD.WIDE.U32 UR8, UR4, UR14, UR8 ;  /* 0x0000000e040872a5 */ /* 0x001fc8000f8e0008 */
[----:B------:R-:W-:Y:S02]  /*0360*/  UIMAD UR5, UR4, UR15, UR9 ;  /* 0x0000000f040572a4 */ /* 0x000fe4000f8e0209 */
[----:B------:R-:W-:Y:S02]  /*0370*/  IMAD.U32 R23, RZ, RZ, UR9 ;  /* 0x00000009ff177e24 */ /* 0x000fe4000f8e00ff */
[----:B------:R-:W-:Y:S02]  /*0380*/  IMAD.U32 R22, RZ, RZ, UR8 ;  /* 0x00000008ff167e24 */ /* 0x000fe4000f8e00ff */
[----:B------:R-:W-:Y:S01]  /*0390*/  IMAD.U32 R23, RZ, RZ, UR5 ;  /* 0x00000005ff177e24 */ /* 0x000fe2000f8e00ff */
[----:B------:R-:W0:Y:S01]  /*03a0*/  LDCU.64 UR8, c[0x0][0x3f8] ;  /* 0x00007f00ff0877ac */ /* 0x000e220008000a00 */
[----:B--2---:R-:W-:-:S06]  /*03b0*/  @!P0 IMAD.WIDE R2, R3, 0x4, R22 ;  /* 0x0000000403028825 */ /* 0x004fcc00078e0216 */
[----:B------:R1:W5:Y:S01]  /*03c0*/  @!P0 LDG.E R2, desc[UR12][R2.64] ;  /* 0x0000000c02028981 */ /* 0x000362000c1e1900 */
[----:B------:R-:W-:Y:S04]  /*03d0*/  BSSY.RECONVERGENT B3, `(.L_x_5) ;  /* 0x00000e2000037945 */ /* 0x000fe80003800200 */
[----:B0-----:R-:W-:Y:S05]  /*03e0*/  @!P0 BRA `(.L_x_6) ;  /* 0x0000000c00808947 */ /* 0x001fea0003800000 */
[----:B------:R-:W-:Y:S01]  /*03f0*/  ISETP.GE.AND P0, PT, R14, RZ, PT ;  /* 0x000000ff0e00720c */ /* 0x000fe20003f06270 */
[----:B------:R-:W-:-:S12]  /*0400*/  BSSY.RECONVERGENT B2, `(.L_x_7) ;  /* 0x00000d7000027945 */ /* 0x000fd80003800200 */
[----:B------:R-:W-:Y:S05]  /*0410*/  @!P0 BRA `(.L_x_8) ;  /* 0x0000000c00548947 */ /* 0x000fea0003800000 */
[----:B-1----:R-:W0:Y:S01]  /*0420*/  LDC R3, c[0x0][0x3d0] ;  /* 0x0000f400ff037b82 */ /* 0x002e220000000800 */
[----:B------:R-:W1:Y:S01]  /*0430*/  LDCU UR5, c[0x0][0x400] ;  /* 0x00008000ff0577ac */ /* 0x000e620008000800 */
[----:B------:R-:W-:Y:S01]  /*0440*/  LOP3.LUT R0, R14, 0x1, RZ, 0xc0, !PT ;  /* 0x000000010e007812 */ /* 0x000fe200078ec0ff */
[----:B------:R-:W-:Y:S01]  /*0450*/  BSSY.RECONVERGENT B4, `(.L_x_9) ;  /* 0x000003d000047945 */ /* 0x000fe20003800200 */
[--C-:B------:R-:W-:Y:S02]  /*0460*/  IMAD.MOV.U32 R13, RZ, RZ, R14.reuse ;  /* 0x000000ffff0d7224 */ /* 0x100fe400078e000e */
[----:B------:R-:W-:Y:S01]  /*0470*/  ISETP.NE.U32.AND P0, PT, R0, 0x1, PT ;  /* 0x000000010000780c */ /* 0x000fe20003f05070 */
[----:B------:R-:W-:Y:S02]  /*0480*/  IMAD.MOV.U32 R11, RZ, RZ, R14 ;  /* 0x000000ffff0b7224 */ /* 0x000fe400078e000e */
[----:B0-----:R-:W-:-:S04]  /*0490*/  IMAD R6, R12, R3, UR4 ;  /* 0x000000040c067e24 */ /* 0x001fc8000f8e0203 */
[----:B-1----:R-:W-:-:S06]  /*04a0*/  IMAD R6, R6, UR5, RZ ;  /* 0x0000000506067c24 */ /* 0x002fcc000f8e02ff */
[----:B------:R-:W-:Y:S05]  /*04b0*/  @!P0 BRA `(.L_x_10) ;  /* 0x0000000000d88947 */ /* 0x000fea0003800000 */
[----:B------:R-:W2:Y:S01]  /*04c0*/  LDG.E.U8 R0, desc[UR12][R26.64] ;  /* 0x0000000c1a007981 */ /* 0x000ea2000c1e1100 */
[----:B------:R-:W-:Y:S01]  /*04d0*/  IMAD.MOV.U32 R13, RZ, RZ, R7 ;  /* 0x000000ffff0d7224 */ /* 0x000fe200078e0007 */
[----:B--2---:R-:W-:-:S13]  /*04e0*/  ISETP.NE.AND P0, PT, R0, 0x1, PT ;  /* 0x000000010000780c */ /* 0x004fda0003f05270 */
[----:B------:R-:W-:Y:S05]  /*04f0*/  @P0 BRA `(.L_x_10) ;  /* 0x0000000000c80947 */ /* 0x000fea0003800000 */
[----:B------:R-:W2:Y:S01]  /*0500*/  LDG.E.U8 R0, desc[UR12][R26.64+-0x1] ;  /* 0xffffff0c1a007981 */ /* 0x000ea2000c1e1100 */
[----:B------:R-:W0:Y:S01]  /*0510*/  LDC.64 R18, c[0x0][0x3f8] ;  /* 0x0000fe00ff127b82 */ /* 0x000e220000000a00 */
[----:B------:R-:W-:-:S04]  /*0520*/  IMAD.IADD R3, R7, 0x1, R6 ;  /* 0x0000000107037824 */ /* 0x000fc800078e0206 */
[----:B0-----:R-:W-:Y:S01]  /*0530*/  IMAD.WIDE R18, R3, 0x4, R18 ;  /* 0x0000000403127825 */ /* 0x001fe200078e0212 */
[----:B--2---:R-:W-:-:S04]  /*0540*/  ISETP.NE.AND P0, PT, R0, RZ, PT ;  /* 0x000000ff0000720c */ /* 0x004fc80003f05270 */
[----:B------:R0:W5:Y:S09]  /*0550*/  LDG.E R0, desc[UR12][R18.64+0x4] ;  /* 0x0000040c12007981 */ /* 0x000172000c1e1900 */
[----:B------:R-:W2:Y:S04]  /*0560*/  @!P0 LDG.E.S8 R3, desc[UR12][R24.64+-0x1] ;  /* 0xffffff0c18038981 */ /* 0x000ea8000c1e1300 */
[----:B------:R0:W5:Y:S02]  /*0570*/  @P0 LDG.E R5, desc[UR12][R18.64] ;  /* 0x0000000c12050981 */ /* 0x000164000c1e1900 */
[----:B--2--5:R-:W-:-:S05]  /*0580*/  @!P0 IMAD.WIDE R2, R3, 0x4, R22 ;  /* 0x0000000403028825 */ /* 0x024fca00078e0216 */
[----:B------:R-:W2:Y:S04]  /*0590*/  @!P0 LDG.E R5, desc[UR12][R2.64] ;  /* 0x0000000c02058981 */ /* 0x000ea8000c1e1900 */
[----:B--2---:R0:W-:Y:S04]  /*05a0*/  @!P0 STG.E desc[UR12][R18.64], R5 ;  /* 0x0000000512008986 */ /* 0x0041e8000c10190c */
[----:B------:R-:W2:Y:S01]  /*05b0*/  LDG.E.U8 R11, desc[UR12][R24.64] ;  /* 0x0000000c180b7981 */ /* 0x000ea2000c1e1100 */
[----:B------:R-:W-:Y:S01]  /*05c0*/  BSSY.RECONVERGENT B5, `(.L_x_11) ;  /* 0x000001f000057945 */ /* 0x000fe20003800200 */
[----:B--2---:R-:W-:-:S13]  /*05d0*/  ISETP.GT.AND P0, PT, R11, 0x1, PT ;  /* 0x000000010b00780c */ /* 0x004fda0003f04270 */
[----:B0-----:R-:W-:Y:S05]  /*05e0*/  @P0 BRA `(.L_x_12) ;  /* 0x0000000000200947 */ /* 0x001fea0003800000 */
[----:B------:R-:W-:-:S13]  /*05f0*/  ISETP.NE.AND P0, PT, R11, RZ, PT ;  /* 0x000000ff0b00720c */ /* 0x000fda0003f05270 */
[----:B------:R-:W-:Y:S05]  /*0600*/  @!P0 BRA `(.L_x_13) ;  /* 0x0000000000108947 */ /* 0x000fea0003800000 */
[----:B------:R-:W-:-:S13]  /*0610*/  ISETP.NE.AND P0, PT, R11, 0x1, PT ;  /* 0x000000010b00780c */ /* 0x000fda0003f05270 */
[----:B------:R-:W-:Y:S05]  /*0620*/  @P0 BRA `(.L_x_14) ;  /* 0x0000000000600947 */ /* 0x000fea0003800000 */
[----:B------:R-:W-:Y:S01]  /*0630*/  FADD R10, R0, -R5 ;  /* 0x80000005000a7221 */ /* 0x000fe20000000000 */
[----:B------:R-:W-:Y:S06]  /*0640*/  BRA `(.L_x_14) ;  /* 0x0000000000587947 */ /* 0x000fec0003800000 */
.L_x_13:
[----:B------:R-:W-:Y:S01]  /*0650*/  FADD R10, R0, R5 ;  /* 0x00000005000a7221 */ /* 0x000fe20000000000 */
[----:B------:R-:W-:Y:S06]  /*0660*/  BRA `(.L_x_14) ;  /* 0x0000000000507947 */ /* 0x000fec0003800000 */
.L_x_12:
[----:B------:R-:W-:-:S13]  /*0670*/  ISETP.NE.AND P0, PT, R11, 0x2, PT ;  /* 0x000000020b00780c */ /* 0x000fda0003f05270 */
[----:B------:R-:W-:Y:S05]  /*0680*/  @!P0 BRA `(.L_x_15) ;  /* 0x0000000000448947 */ /* 0x000fea0003800000 */
[----:B------:R-:W-:-:S13]  /*0690*/  ISETP.NE.AND P0, PT, R11, 0x3, PT ;  /* 0x000000030b00780c */ /* 0x000fda0003f05270 */
[----:B------:R-:W-:Y:S05]  /*06a0*/  @P0 BRA `(.L_x_14) ;  /* 0x0000000000400947 */ /* 0x000fea0003800000 */
[----:B------:R-:W0:Y:S01]  /*06b0*/  MUFU.RCP R2, R5 ;  /* 0x0000000500027308 */ /* 0x000e220000001000 */
[----:B------:R-:W-:Y:S07]  /*06c0*/  BSSY.RECONVERGENT B6, `(.L_x_16) ;  /* 0x000000c000067945 */ /* 0x000fee0003800200 */
[----:B------:R-:W1:Y:S01]  /*06d0*/  FCHK P0, R0, R5 ;  /* 0x0000000500007302 */ /* 0x000e620000000000 */
[----:B0-----:R-:W-:-:S04]  /*06e0*/  FFMA R3, R2, -R5, 1 ;  /* 0x3f80000002037423 */ /* 0x001fc80000000805 */
[----:B------:R-:W-:-:S04]  /*06f0*/  FFMA R3, R2, R3, R2 ;  /* 0x0000000302037223 */ /* 0x000fc80000000002 */
[----:B------:R-:W-:-:S04]  /*0700*/  FFMA R2, R0, R3, RZ ;  /* 0x0000000300027223 */ /* 0x000fc800000000ff */
[----:B------:R-:W-:-:S04]  /*0710*/  FFMA R10, R2, -R5, R0 ;  /* 0x80000005020a7223 */ /* 0x000fc80000000000 */
[----:B------:R-:W-:Y:S01]  /*0720*/  FFMA R10, R3, R10, R2 ;  /* 0x0000000a030a7223 */ /* 0x000fe20000000002 */
[----:B-1----:R-:W-:Y:S06]  /*0730*/  @!P0 BRA `(.L_x_17) ;  /* 0x0000000000108947 */ /* 0x002fec0003800000 */
[----:B------:R-:W-:Y:S01]  /*0740*/  IMAD.MOV.U32 R3, RZ, RZ, R5 ;  /* 0x000000ffff037224 */ /* 0x000fe200078e0005 */
[----:B------:R-:W-:-:S07]  /*0750*/  MOV R2, 0x770 ;  /* 0x0000077000027802 */ /* 0x000fce0000000f00 */
[----:B------:R-:W-:Y:S05]  /*0760*/  CALL.REL.NOINC `($__internal_0_$__cuda_sm3x_div_rn_noftz_f32_slowpath) ;  /* 0x0000004000507944 */ /* 0x000fea0003c00000 */
[----:B------:R-:W-:-:S07]  /*0770*/  IMAD.MOV.U32 R10, RZ, RZ, R0 ;  /* 0x000000ffff0a7224 */ /* 0x000fce00078e0000 */
.L_x_17:
[----:B------:R-:W-:Y:S05]  /*0780*/  BSYNC.RECONVERGENT B6 ;  /* 0x0000000000067941 */ /* 0x000fea0003800200 */
.L_x_16:
[----:B------:R-:W-:Y:S05]  /*0790*/  BRA `(.L_x_14) ;  /* 0x0000000000047947 */ /* 0x000fea0003800000 */
.L_x_15:
[----:B------:R-:W-:-:S07]  /*07a0*/  FMUL R10, R0, R5 ;  /* 0x00000005000a7220 */ /* 0x000fce0000400000 */
.L_x_14:
[----:B------:R-:W-:Y:S05]  /*07b0*/  BSYNC.RECONVERGENT B5 ;  /* 0x0000000000057941 */ /* 0x000fea0003800200 */
.L_x_11:
[----:B------:R0:W-:Y:S04]  /*07c0*/  STG.E desc[UR12][R18.64+0x4], R10 ;  /* 0x0000040a12007986 */ /* 0x0001e8000c10190c */
[----:B------:R-:W2:Y:S01]  /*07d0*/  LDG.E.U8 R0, desc[UR12][R24.64] ;  /* 0x0000000c18007981 */ /* 0x000ea2000c1e1100 */
[----:B------:R-:W-:Y:S02]  /*07e0*/  VIADD R11, R14, 0xfffffffe ;  /* 0xfffffffe0e0b7836 */ /* 0x000fe40000000000 */
[----:B------:R-:W-:Y:S01]  /*07f0*/  IMAD.MOV.U32 R13, RZ, RZ, R7 ;  /* 0x000000ffff0d7224 */ /* 0x000fe200078e0007 */
[----:B--2---:R-:W-:-:S13]  /*0800*/  ISETP.GE.U32.AND P0, PT, R0, 0x4, PT ;  /* 0x000000040000780c */ /* 0x004fda0003f06070 */
[----:B0-----:R-:W-:-:S07]  /*0810*/  @P0 IMAD.MOV R11, RZ, RZ, R14 ;  /* 0x000000ffff0b0224 */ /* 0x001fce00078e020e */
.L_x_10:
[----:B------:R-:W-:Y:S05]  /*0820*/  BSYNC.RECONVERGENT B4 ;  /* 0x0000000000047941 */ /* 0x000fea0003800200 */
.L_x_9:
[----:B------:R-:W-:-:S05]  /*0830*/  IMAD.IADD R0, R16, 0x1, R13 ;  /* 0x0000000110007824 */ /* 0x000fca00078e020d */
[----:B------:R-:W-:-:S04]  /*0840*/  IADD3 R20, P0, PT, R0, UR6, RZ ;  /* 0x0000000600147c10 */ /* 0x000fc8000ff1e0ff */
[----:B------:R-:W-:-:S05]  /*0850*/  LEA.HI.X.SX32 R21, R0, UR10, 0x1, P0 ;  /* 0x0000000a00157c11 */ /* 0x000fca00080f0eff */
[----:B------:R-:W2:Y:S01]  /*0860*/  LDG.E.U8 R0, desc[UR12][R20.64] ;  /* 0x0000000c14007981 */ /* 0x000ea2000c1e1100 */
[----:B------:R-:W-:Y:S01]  /*0870*/  SHF.R.S32.HI R5, RZ, 0x1f, R13 ;  /* 0x0000001fff057819 */ /* 0x000fe2000001140d */
[----:B------:R-:W-:Y:S01]  /*0880*/  BSSY.RECONVERGENT B4, `(.L_x_18) ;  /* 0x0000045000047945 */ /* 0x000fe20003800200 */
[----:B------:R-:W-:-:S05]  /*0890*/  IADD3 R18, P1, PT, R13, R28, RZ ;  /* 0x0000001c0d127210 */ /* 0x000fca0007f3e0ff */
[----:B------:R-:W-:Y:S01]  /*08a0*/  IMAD.X R19, R5, 0x1, R29, P1 ;  /* 0x0000000105137824 */ /* 0x000fe200008e061d */
[----:B--2---:R-:W-:-:S13]  /*08b0*/  ISETP.NE.AND P0, PT, R0, 0x1, PT ;  /* 0x000000010000780c */ /* 0x004fda0003f05270 */
[----:B------:R-:W-:Y:S05]  /*08c0*/  @P0 BRA `(.L_x_19) ;  /* 0x0000000400000947 */ /* 0x000fea0003800000 */
[----:B------:R-:W-:Y:S01]  /*08d0*/  IMAD.IADD R0, R16, 0x1, R11 ;  /* 0x0000000110007824 */ /* 0x000fe200078e020b */
[----:B------:R-:W-:Y:S01]  /*08e0*/  IADD3 R30, P1, PT, R11, R28, RZ ;  /* 0x0000001c0b1e7210 */ /* 0x000fe20007f3e0ff */
[----:B-----5:R-:W0:Y:S03]  /*08f0*/  LDC.64 R2, c[0x0][0x3f8] ;  /* 0x0000fe00ff027b82 */ /* 0x020e260000000a00 */
[----:B------:R-:W-:-:S04]  /*0900*/  IADD3 R32, P0, PT, R0, UR6, RZ ;  /* 0x0000000600207c10 */ /* 0x000fc8000ff1e0ff */
[----:B------:R-:W-:-:S05]  /*0910*/  LEA.HI.X.SX32 R33, R0, UR10, 0x1, P0 ;  /* 0x0000000a00217c11 */ /* 0x000fca00080f0eff */
[----:B------:R-:W2:Y:S01]  /*0920*/  LDG.E.U8 R0, desc[UR12][R32.64] ;  /* 0x0000000c20007981 */ /* 0x000ea2000c1e1100 */
[----:B------:R-:W-:Y:S02]  /*0930*/  LEA.HI.X.SX32 R31, R11, R29, 0x1, P1 ;  /* 0x0000001d0b1f7211 */ /* 0x000fe400008f0eff */
[----:B--2---:R-:W-:-:S13]  /*0940*/  ISETP.NE.AND P0, PT, R0, RZ, PT ;  /* 0x000000ff0000720c */ /* 0x004fda0003f05270 */
[----:B------:R-:W2:Y:S01]  /*0950*/  @!P0 LDG.E.S8 R35, desc[UR12][R30.64] ;  /* 0x0000000c1e238981 */ /* 0x000ea2000c1e1300 */
[----:B------:R-:W-:Y:S02]  /*0960*/  IMAD.IADD R15, R6, 0x1, R11 ;  /* 0x00000001060f7824 */ /* 0x000fe400078e020b */
[----:B--2---:R-:W-:-:S06]  /*0970*/  @!P0 IMAD.WIDE R34, R35, 0x4, R22 ;  /* 0x0000000423228825 */ /* 0x004fcc00078e0216 */
[----:B------:R-:W2:Y:S01]  /*0980*/  @!P0 LDG.E R35, desc[UR12][R34.64] ;  /* 0x0000000c22238981 */ /* 0x000ea2000c1e1900 */
[----:B0-----:R-:W-:-:S05]  /*0990*/  IMAD.WIDE R2, R15, 0x4, R2 ;  /* 0x000000040f027825 */ /* 0x001fca00078e0202 */
[----:B--2---:R0:W-:Y:S04]  /*09a0*/  @!P0 STG.E desc[UR12][R2.64], R35 ;  /* 0x0000002302008986 */ /* 0x0041e8000c10190c */
[----:B------:R-:W2:Y:S04]  /*09b0*/  LDG.E.U8 R32, desc[UR12][R32.64+-0x1] ;  /* 0xffffff0c20207981 */ /* 0x000ea8000c1e1100 */
[----:B------:R0:W5:Y:S01]  /*09c0*/  LDG.E R0, desc[UR12][R2.64] ;  /* 0x0000000c02007981 */ /* 0x000162000c1e1900 */
[----:B--2---:R-:W-:-:S13]  /*09d0*/  ISETP.NE.AND P0, PT, R32, RZ, PT ;  /* 0x000000ff2000720c */ /* 0x004fda0003f05270 */
[----:B------:R-:W2:Y:S04]  /*09e0*/  @!P0 LDG.E.S8 R37, desc[UR12][R30.64+-0x1] ;  /* 0xffffff0c1e258981 */ /* 0x000ea8000c1e1300 */
[----:B------:R0:W5:Y:S01]  /*09f0*/  @P0 LDG.E R15, desc[UR12][R2.64+-0x4] ;  /* 0xfffffc0c020f0981 */ /* 0x000162000c1e1900 */
[----:B--2---:R-:W-:-:S05]  /*0a00*/  @!P0 IMAD.WIDE R36, R37, 0x4, R22 ;  /* 0x0000000425248825 */ /* 0x004fca00078e0216 */
        /* <DEDUP_REMOVED lines=10> */
[----:B-----5:R-:W-:Y:S01]  /*0ab0*/  FADD R9, R0, -R15 ;  /* 0x8000000f00097221 */ /* 0x020fe20000000000 */
[----:B------:R-:W-:Y:S06]  /*0ac0*/  BRA `(.L_x_23) ;  /* 0x0000000000587947 */ /* 0x000fec0003800000 */
.L_x_22:
[----:B-----5:R-:W-:Y:S01]  /*0ad0*/  FADD R9, R0, R15 ;  /* 0x0000000f00097221 */ /* 0x020fe20000000000 */
[----:B------:R-:W-:Y:S06]  /*0ae0*/  BRA `(.L_x_23) ;  /* 0x0000000000507947 */ /* 0x000fec0003800000 */
.L_x_21:
[----:B------:R-:W-:-:S13]  /*0af0*/  ISETP.NE.AND P0, PT, R17, 0x2, PT ;  /* 0x000000021100780c */ /* 0x000fda0003f05270 */
[----:B------:R-:W-:Y:S05]  /*0b00*/  @!P0 BRA `(.L_x_24) ;  /* 0x0000000000448947 */ /* 0x000fea0003800000 */
[----:B------:R-:W-:-:S13]  /*0b10*/  ISETP.NE.AND P0, PT, R17, 0x3, PT ;  /* 0x000000031100780c */ /* 0x000fda0003f05270 */
[----:B------:R-:W-:Y:S05]  /*0b20*/  @P0 BRA `(.L_x_23) ;  /* 0x0000000000400947 */ /* 0x000fea0003800000 */
[----:B-----5:R-:W0:Y:S01]  /*0b30*/  MUFU.RCP R2, R15 ;  /* 0x0000000f00027308 */ /* 0x020e220000001000 */
        /* <DEDUP_REMOVED lines=12> */
.L_x_26:
[----:B------:R-:W-:Y:S05]  /*0c00*/  BSYNC.RECONVERGENT B6 ;  /* 0x0000000000067941 */ /* 0x000fea0003800200 */
.L_x_25:
[----:B------:R-:W-:Y:S05]  /*0c10*/  BRA `(.L_x_23) ;  /* 0x0000000000047947 */ /* 0x000fea0003800000 */
.L_x_24:
[----:B-----5:R-:W-:-:S07]  /*0c20*/  FMUL R9, R0, R15 ;  /* 0x0000000f00097220 */ /* 0x020fce0000400000 */
.L_x_23:
[----:B------:R-:W-:Y:S05]  /*0c30*/  BSYNC.RECONVERGENT B5 ;  /* 0x0000000000057941 */ /* 0x000fea0003800200 */
.L_x_20:
[----:B------:R-:W0:Y:S01]  /*0c40*/  LDC.64 R2, c[0x0][0x3f8] ;  /* 0x0000fe00ff027b82 */ /* 0x000e220000000a00 */
[----:B-----5:R-:W-:-:S04]  /*0c50*/  IMAD.IADD R15, R6, 0x1, R13 ;  /* 0x00000001060f7824 */ /* 0x020fc800078e020d */
[----:B0-----:R-:W-:-:S05]  /*0c60*/  IMAD.WIDE R2, R15, 0x4, R2 ;  /* 0x000000040f027825 */ /* 0x001fca00078e0202 */
[----:B------:R0:W-:Y:S04]  /*0c70*/  STG.E desc[UR12][R2.64], R9 ;  /* 0x0000000902007986 */ /* 0x0001e8000c10190c */
[----:B------:R-:W2:Y:S02]  /*0c80*/  LDG.E.U8 R0, desc[UR12][R18.64] ;  /* 0x0000000c12007981 */ /* 0x000ea4000c1e1100 */
[----:B--2---:R-:W-:Y:S01]  /*0c90*/  ISETP.GE.U32.AND P0, PT, R0, 0x4, PT ;  /* 0x000000040000780c */ /* 0x004fe20003f06070 */
[----:B------:R-:W-:-:S12]  /*0ca0*/  VIADD R0, R11, 0xfffffffe ;  /* 0xfffffffe0b007836 */ /* 0x000fd80000000000 */
[----:B------:R-:W-:-:S04]  /*0cb0*/  @P0 IMAD.MOV R0, RZ, RZ, R11 ;  /* 0x000000ffff000224 */ /* 0x000fc800078e020b */
[----:B0-----:R-:W-:-:S07]  /*0cc0*/  IMAD.MOV.U32 R11, RZ, RZ, R0 ;  /* 0x000000ffff0b7224 */ /* 0x001fce00078e0000 */
.L_x_19:
[----:B------:R-:W-:Y:S05]  /*0cd0*/  BSYNC.RECONVERGENT B4 ;  /* 0x0000000000047941 */ /* 0x000fea0003800200 */
.L_x_18:
[----:B------:R-:W2:Y:S01]  /*0ce0*/  LDG.E.U8 R20, desc[UR12][R20.64+-0x1] ;  /* 0xffffff0c14147981 */ /* 0x000ea2000c1e1100 */
[----:B------:R-:W-:Y:S01]  /*0cf0*/  BSSY.RECONVERGENT B4, `(.L_x_27) ;  /* 0x0000044000047945 */ /* 0x000fe20003800200 */
[----:B--2---:R-:W-:-:S13]  /*0d00*/  ISETP.NE.AND P0, PT, R20, 0x1, PT ;  /* 0x000000011400780c */ /* 0x004fda0003f05270 */
[----:B------:R-:W-:Y:S05]  /*0d10*/  @P0 BRA `(.L_x_28) ;  /* 0x0000000400040947 */ /* 0x000fea0003800000 */
[----:B------:R-:W-:Y:S01]  /*0d20*/  IMAD.IADD R0, R16, 0x1, R11 ;  /* 0x0000000110007824 */ /* 0x000fe200078e020b */
[----:B-----5:R-:W-:Y:S01]  /*0d30*/  IADD3 R2, P1, PT, R11, R28, RZ ;  /* 0x0000001c0b027210 */ /* 0x020fe20007f3e0ff */
[----:B------:R-:W0:Y:S03]  /*0d40*/  LDC.64 R20, c[0x0][0x3f8] ;  /* 0x0000fe00ff147b82 */ /* 0x000e260000000a00 */
        /* <DEDUP_REMOVED lines=29> */
.L_x_31:
[----:B-----5:R-:W-:Y:S01]  /*0f20*/  FADD R8, R0, R15 ;  /* 0x0000000f00087221 */ /* 0x020fe20000000000 */
[----:B------:R-:W-:Y:S06]  /*0f30*/  BRA `(.L_x_32) ;  /* 0x0000000000507947 */ /* 0x000fec0003800000 */
.L_x_30:
        /* <DEDUP_REMOVED lines=17> */
.L_x_35:
[----:B------:R-:W-:Y:S05]  /*1050*/  BSYNC.RECONVERGENT B6 ;  /* 0x0000000000067941 */ /* 0x000fea0003800200 */
.L_x_34:
[----:B------:R-:W-:Y:S05]  /*1060*/  BRA `(.L_x_32) ;  /* 0x0000000000047947 */ /* 0x000fea0003800000 */
.L_x_33:
[----:B-----5:R-:W-:-:S07]  /*1070*/  FMUL R8, R0, R15 ;  /* 0x0000000f00087220 */ /* 0x020fce0000400000 */
.L_x_32:
[----:B------:R-:W-:Y:S05]  /*1080*/  BSYNC.RECONVERGENT B5 ;  /* 0x0000000000057941 */ /* 0x000fea0003800200 */
.L_x_29:
[----:B-----5:R-:W-:-:S04]  /*1090*/  IADD3 R0, P0, PT, R6, R13, RZ ;  /* 0x0000000d06007210 */ /* 0x020fc80007f1e0ff */
[----:B------:R-:W-:Y:S02]  /*10a0*/  LEA.HI.X.SX32 R5, R6, R5, 0x1, P0 ;  /* 0x0000000506057211 */ /* 0x000fe400000f0eff */
[----:B------:R-:W-:-:S04]  /*10b0*/  LEA R2, P0, R0, UR8, 0x2 ;  /* 0x0000000800027c11 */ /* 0x000fc8000f8010ff */
[----:B------:R-:W-:-:S05]  /*10c0*/  LEA.HI.X R3, R0, UR9, R5, 0x2, P0 ;  /* 0x0000000900037c11 */ /* 0x000fca00080f1405 */
[----:B------:R0:W-:Y:S04]  /*10d0*/  STG.E desc[UR12][R2.64+-0x4], R8 ;  /* 0xfffffc0802007986 */ /* 0x0001e8000c10190c */
[----:B------:R-:W2:Y:S01]  /*10e0*/  LDG.E.U8 R18, desc[UR12][R18.64+-0x1] ;  /* 0xffffff0c12127981 */ /* 0x000ea2000c1e1100 */
[----:B------:R-:W-:Y:S01]  /*10f0*/  VIADD R0, R11, 0xfffffffe ;  /* 0xfffffffe0b007836 */ /* 0x000fe20000000000 */
[----:B--2---:R-:W-:-:S13]  /*1100*/  ISETP.GE.U32.AND P0, PT, R18, 0x4, PT ;  /* 0x000000041200780c */ /* 0x004fda0003f06070 */
[----:B------:R-:W-:-:S04]  /*1110*/  @P0 IMAD.MOV R0, RZ, RZ, R11 ;  /* 0x000000ffff000224 */ /* 0x000fc800078e020b */
[----:B0-----:R-:W-:-:S07]  /*1120*/  IMAD.MOV.U32 R11, RZ, RZ, R0 ;  /* 0x000000ffff0b7224 */ /* 0x001fce00078e0000 */
.L_x_28:
[----:B------:R-:W-:Y:S05]  /*1130*/  BSYNC.RECONVERGENT B4 ;  /* 0x0000000000047941 */ /* 0x000fea0003800200 */
.L_x_27:
[C---:B------:R-:W-:Y:S01]  /*1140*/  ISETP.GT.U32.AND P0, PT, R13.reuse, 0x1, PT ;  /* 0x000000010d00780c */ /* 0x040fe20003f04070 */
[----:B------:R-:W-:-:S12]  /*1150*/  VIADD R13, R13, 0xfffffffe ;  /* 0xfffffffe0d0d7836 */ /* 0x000fd80000000000 */
[----:B------:R-:W-:Y:S05]  /*1160*/  @P0 BRA `(.L_x_9) ;  /* 0xfffffff400b00947 */ /* 0x000fea000383ffff */
.L_x_8:
[----:B------:R-:W-:Y:S05]  /*1170*/  BSYNC.RECONVERGENT B2 ;  /* 0x0000000000027941 */ /* 0x000fea0003800200 */
.L_x_7:
[----:B------:R-:W0:Y:S01]  /*1180*/  LDC R5, c[0x0][0x3d0] ;  /* 0x0000f400ff057b82 */ /* 0x000e220000000800 */
[----:B------:R-:W2:Y:S07]  /*1190*/  LDCU UR5, c[0x0][0x400] ;  /* 0x00008000ff0577ac */ /* 0x000eae0008000800 */
[----:B-1---5:R-:W1:Y:S01]  /*11a0*/  LDC.64 R2, c[0x0][0x3f8] ;  /* 0x0000fe00ff027b82 */ /* 0x022e620000000a00 */
[----:B0-----:R-:W-:-:S04]  /*11b0*/  IMAD R5, R12, R5, UR4 ;  /* 0x000000040c057e24 */ /* 0x001fc8000f8e0205 */
[----:B--2---:R-:W-:-:S04]  /*11c0*/  IMAD R5, R5, UR5, RZ ;  /* 0x0000000505057c24 */ /* 0x004fc8000f8e02ff */
[----:B-1----:R-:W-:-:S06]  /*11d0*/  IMAD.WIDE R2, R5, 0x4, R2 ;  /* 0x0000000405027825 */ /* 0x002fcc00078e0202 */
[----:B------:R0:W5:Y:S02]  /*11e0*/  LDG.E R2, desc[UR12][R2.64] ;  /* 0x0000000c02027981 */ /* 0x000164000c1e1900 */
.L_x_6:
[----:B------:R-:W-:Y:S05]  /*11f0*/  BSYNC.RECONVERGENT B3 ;  /* 0x0000000000037941 */ /* 0x000fea0003800200 */
.L_x_5:
[----:B------:R-:W2:Y:S01]  /*1200*/  S2UR UR8, SR_CgaCtaId ;  /* 0x00000000000879c3 */ /* 0x000ea20000008800 */
[----:B------:R-:W-:-:S07]  /*1210*/  UMOV UR5, 0x400 ;  /* 0x0000040000057882 */ /* 0x000fce0000000000 */
[----:B------:R-:W3:Y:S01]  /*1220*/  LDC R5, c[0x0][0x3d0] ;  /* 0x0000f400ff057b82 */ /* 0x000ee20000000800 */
[----:B--2---:R-:W-:Y:S01]  /*1230*/  ULEA UR5, UR8, UR5, 0x18 ;  /* 0x0000000508057291 */ /* 0x004fe2000f8ec0ff */
[----:B---3--:R-:W-:Y:S01]  /*1240*/  IMAD R0, R4, R5, UR4 ;  /* 0x0000000404007e24 */ /* 0x008fe2000f8e0205 */
[----:B------:R-:W-:-:S04]  /*1250*/  UIADD3 UR4, UPT, UPT, UR4, 0x1, URZ ;  /* 0x0000000104047890 */ /* 0x000fc8000fffe0ff */
[----:B01----:R-:W-:Y:S02]  /*1260*/  LEA R3, R0, UR5, 0x2 ;  /* 0x0000000500037c11 */ /* 0x003fe4000f8e10ff */
[----:B------:R-:W-:-:S03]  /*1270*/  ISETP.NE.AND P0, PT, R5, UR4, PT ;  /* 0x0000000405007c0c */ /* 0x000fc6000bf05270 */
[----:B-----5:R0:W-:Y:S10]  /*1280*/  STS [R3], R2 ;  /* 0x0000000203007388 */ /* 0x0201f40000000800 */
[----:B0-----:R-:W-:Y:S05]  /*1290*/  @P0 BRA `(.L_x_36) ;  /* 0xfffffff0001c0947 */ /* 0x001fea000383ffff */
.L_x_4:
[----:B------:R-:W-:Y:S01]  /*12a0*/  BAR.SYNC.DEFER_BLOCKING 0x0 ;  /* 0x0000000000007b1d */ /* 0x000fe20000010000 */
[----:B------:R-:W-:Y:S02]  /*12b0*/  IMAD.MOV.U32 R5, RZ, RZ, RZ ;  /* 0x000000ffff057224 */ /* 0x000fe400078e00ff */
[----:B------:R-:W-:-:S03]  /*12c0*/  IMAD.MOV.U32 R0, RZ, RZ, RZ ;  /* 0x000000ffff007224 */ /* 0x000fc600078e00ff */
[----:B------:R-:W0:Y:S01]  /*12d0*/  LDCU.64 UR8, c[0x0][0x3b8] ;  /* 0x00007700ff0877ac */ /* 0x000e220008000a00 */
[----:B------:R-:W-:Y:S01]  /*12e0*/  BSSY.RECONVERGENT B0, `(.L_x_37) ;  /* 0x000001c000007945 */ /* 0x000fe20003800200 */
[----:B------:R-:W0:Y:S01]  /*12f0*/  LDCU.128 UR4, c[0x0][0x390] ;  /* 0x00007200ff0477ac */ /* 0x000e220008000c00 */
[----:B------:R-:W1:Y:S01]  /*1300*/  LDCU.64 UR10, c[0x0][0x3c0] ;  /* 0x00007800ff0a77ac */ /* 0x000e620008000a00 */
[----:B------:R-:W2:Y:S01]  /*1310*/  LDCU UR14, c[0x0][0x408] ;  /* 0x00008100ff0e77ac */ /* 0x000ea20008000800 */
[----:B0-----:R-:W-:Y:S02]  /*1320*/  UIMAD.WIDE.U32 UR4, UR18, UR8, UR4 ;  /* 0x00000008120472a5 */ /* 0x001fe4000f8e0004 */
[----:B-1----:R-:W-:Y:S02]  /*1330*/  UIMAD.WIDE.U32 UR6, UR18, UR10, UR6 ;  /* 0x0000000a120672a5 */ /* 0x002fe4000f8e0006 */
[----:B------:R-:W-:Y:S01]  /*1340*/  UIMAD UR9, UR18, UR9, UR5 ;  /* 0x00000009120972a4 */ /* 0x000fe2000f8e0205 */
[----:B--2---:R-:W-:Y:S01]  /*1350*/  IMAD R6, R4, UR14, RZ ;  /* 0x0000000e04067c24 */ /* 0x004fe2000f8e02ff */
[----:B------:R-:W-:-:S12]  /*1360*/  UIMAD UR8, UR18, UR11, UR7 ;  /* 0x0000000b120872a4 */ /* 0x000fd8000f8e0207 */
.L_x_40:
        /* <DEDUP_REMOVED lines=15> */
.L_x_39:
[----:B------:R-:W-:Y:S05]  /*1460*/  BSYNC.RECONVERGENT B1 ;  /* 0x0000000000017941 */ /* 0x000fea0003800200 */
.L_x_38:
[C---:B------:R-:W-:Y:S01]  /*1470*/  ISETP.GE.AND P0, PT, R0.reuse, R5, PT ;  /* 0x000000050000720c */ /* 0x040fe20003f06270 */
[----:B------:R-:W-:-:S12]  /*1480*/  VIADD R0, R0, 0x1 ;  /* 0x0000000100007836 */ /* 0x000fd80000000000 */
[----:B------:R-:W-:Y:S05]  /*1490*/  @!P0 BRA `(.L_x_40) ;  /* 0xfffffffc00b48947 */ /* 0x000fea000383ffff */
[----:B------:R-:W-:Y:S05]  /*14a0*/  BSYNC.RECONVERGENT B0 ;  /* 0x0000000000007941 */ /* 0x000fea0003800200 */
.L_x_37:
[----:B------:R-:W0:Y:S01]  /*14b0*/  LDCU UR10, c[0x0][0x3d0] ;  /* 0x00007a00ff0a77ac */ /* 0x000e220008000800 */
[----:B------:R-:W1:Y:S01]  /*14c0*/  S2UR UR11, SR_CgaCtaId ;  /* 0x00000000000b79c3 */ /* 0x000e620000008800 */
[----:B------:R-:W2:Y:S01]  /*14d0*/  LDCU UR14, c[0x0][0x404] ;  /* 0x00008080ff0e77ac */ /* 0x000ea20008000800 */
[----:B0-----:R-:W-:Y:S01]  /*14e0*/  IMAD.U32 R3, RZ, RZ, UR10 ;  /* 0x0000000aff037e24 */ /* 0x001fe2000f8e00ff */
[----:B------:R-:W-:-:S03]  /*14f0*/  UMOV UR10, 0x400 ;  /* 0x00000400000a7882 */ /* 0x000fc60000000000 */
[C---:B--2---:R-:W-:Y:S01]  /*1500*/  IMAD R7, R3.reuse, UR14, RZ ;  /* 0x0000000e03077c24 */ /* 0x044fe2000f8e02ff */
[----:B------:R-:W-:Y:S01]  /*1510*/  ISETP.GE.AND P0, PT, R3, 0x1, PT ;  /* 0x000000010300780c */ /* 0x000fe20003f06270 */
[----:B-1----:R-:W-:Y:S02]  /*1520*/  ULEA UR10, UR11, UR10, 0x18 ;  /* 0x0000000a0b0a7291 */ /* 0x002fe4000f8ec0ff */
[----:B------:R-:W-:-:S04]  /*1530*/  IMAD.SHL.U32 R7, R7, 0x4, RZ ;  /* 0x0000000407077824 */ /* 0x000fc800078e00ff */
[----:B------:R-:W-:-:S06]  /*1540*/  VIADD R8, R7, UR10 ;  /* 0x0000000a07087c36 */ /* 0x000fcc0008000000 */
[----:B------:R-:W-:Y:S05]  /*1550*/  @!P0 BRA `(.L_x_41) ;  /* 0x0000001000748947 */ /* 0x000fea0003800000 */
[----:B------:R-:W0:Y:S01]  /*1560*/  LDCU.64 UR10, c[0x0][0x3f8] ;  /* 0x00007f00ff0a77ac */ /* 0x000e220008000a00 */
[C---:B------:R-:W-:Y:S01]  /*1570*/  IMAD.IADD R0, R6.reuse, 0x1, R5 ;  /* 0x0000000106007824 */ /* 0x040fe200078e0205 */
[----:B------:R-:W-:Y:S01]  /*1580*/  IADD3 R18, P0, PT, R6, UR6, RZ ;  /* 0x0000000606127c10 */ /* 0x000fe2000ff1e0ff */
[----:B------:R-:W-:Y:S01]  /*1590*/  BSSY.RECONVERGENT B4, `(.L_x_41) ;  /* 0x0000119000047945 */ /* 0x000fe20003800200 */
[----:B------:R-:W-:Y:S01]  /*15a0*/  IMAD R9, R4, UR18, RZ ;  /* 0x0000001204097c24 */ /* 0x000fe2000f8e02ff */
[C---:B------:R-:W-:Y:S01]  /*15b0*/  LOP3.LUT R10, R5.reuse, 0x1, RZ, 0xc0, !PT ;  /* 0x00000001050a7812 */ /* 0x040fe200078ec0ff */
[C---:B------:R-:W-:Y:S01]  /*15c0*/  VIADD R11, R5.reuse, 0xffffffff ;  /* 0xffffffff050b7836 */ /* 0x040fe20000000000 */
[----:B------:R-:W-:Y:S01]  /*15d0*/  IADD3 R16, P1, PT, R0, UR4, RZ ;  /* 0x0000000400107c10 */ /* 0x000fe2000ff3e0ff */
[----:B------:R-:W-:Y:S01]  /*15e0*/  IMAD.MOV.U32 R12, RZ, RZ, RZ ;  /* 0x000000ffff0c7224 */ /* 0x000fe200078e00ff */
[----:B------:R-:W-:Y:S02]  /*15f0*/  IADD3 R14, P2, PT, R5, R18, RZ ;  /* 0x00000012050e7210 */ /* 0x000fe40007f5e0ff */
[----:B------:R-:W-:-:S02]  /*1600*/  LEA.HI.X.SX32 R19, R6, UR8, 0x1, P0 ;  /* 0x0000000806137c11 */ /* 0x000fc400080f0eff */
[----:B------:R-:W-:Y:S02]  /*1610*/  LEA.HI.X.SX32 R17, R0, UR9, 0x1, P1 ;  /* 0x0000000900117c11 */ /* 0x000fe400088f0eff */
[----:B------:R-:W-:Y:S01]  /*1620*/  LEA.HI.X.SX32 R15, R5, R19, 0x1, P2 ;  /* 0x00000013050f7211 */ /* 0x000fe200010f0eff */
[----:B0-----:R-:W-:-:S04]  /*1630*/  UIADD3 UR7, UP0, UPT, UR10, -0x4, URZ ;  /* 0xfffffffc0a077890 */ /* 0x001fc8000ff1e0ff */
[----:B------:R-:W-:-:S12]  /*1640*/  UIADD3.X UR6, UPT, UPT, UR11, -0x1, URZ, UP0, !UPT ;  /* 0xffffffff0b067890 */ /* 0x000fd800087fe4ff */
.L_x_75:
[----:B------:R-:W-:Y:S01]  /*1650*/  ISETP.NE.AND P0, PT, R5, RZ, PT ;  /* 0x000000ff0500720c */ /* 0x000fe20003f05270 */
[----:B------:R-:W-:-:S12]  /*1660*/  BSSY.RECONVERGENT B3, `(.L_x_42) ;  /* 0x0000105000037945 */ /* 0x000fd80003800200 */
[----:B012---:R-:W-:Y:S05]  /*1670*/  @P0 BRA `(.L_x_43) ;  /* 0x0000000000280947 */ /* 0x007fea0003800000 */
[----:B------:R-:W2:Y:S01]  /*1680*/  LDG.E.S8 R0, desc[UR12][R18.64] ;  /* 0x0000000c12007981 */ /* 0x000ea2000c1e1300 */
[----:B------:R-:W0:Y:S01]  /*1690*/  S2UR UR10, SR_CgaCtaId ;  /* 0x00000000000a79c3 */ /* 0x000e220000008800 */
[----:B------:R-:W1:Y:S02]  /*16a0*/  LDCU UR8, c[0x0][0x3d0] ;  /* 0x00007a00ff0877ac */ /* 0x000e640008000800 */
[----:B-1----:R-:W-:Y:S01]  /*16b0*/  IMAD.U32 R3, RZ, RZ, UR8 ;  /* 0x00000008ff037e24 */ /* 0x002fe2000f8e00ff */
[----:B------:R-:W-:Y:S02]  /*16c0*/  UMOV UR8, 0x400 ;  /* 0x0000040000087882 */ /* 0x000fe40000000000 */
[----:B0-----:R-:W-:Y:S01]  /*16d0*/  ULEA UR8, UR10, UR8, 0x18 ;  /* 0x000000080a087291 */ /* 0x001fe2000f8ec0ff */
[----:B--2---:R-:W-:-:S05]  /*16e0*/  IMAD R0, R0, R3, R12 ;  /* 0x0000000300007224 */ /* 0x004fca00078e020c */
[----:B------:R-:W-:-:S05]  /*16f0*/  LEA R0, R0, UR8, 0x2 ;  /* 0x0000000800007c11 */ /* 0x000fca000f8e10ff */
[----:B------:R1:W2:Y:S01]  /*1700*/  LDS R20, [R0] ;  /* 0x0000000000147984 */ /* 0x0002a20000000800 */
[----:B------:R-:W-:Y:S05]  /*1710*/  BRA `(.L_x_44) ;  /* 0x0000000c00e47947 */ /* 0x000fea0003800000 */
.L_x_43:
[----:B------:R-:W-:Y:S01]  /*1720*/  ISETP.GE.AND P0, PT, R5, RZ, PT ;  /* 0x000000ff0500720c */ /* 0x000fe20003f06270 */
[----:B------:R-:W-:-:S12]  /*1730*/  BSSY.RECONVERGENT B2, `(.L_x_45) ;  /* 0x00000ef000027945 */ /* 0x000fd80003800200 */
[----:B------:R-:W-:Y:S05]  /*1740*/  @!P0 BRA `(.L_x_46) ;  /* 0x0000000c00b48947 */ /* 0x000fea0003800000 */
[----:B------:R-:W0:Y:S01]  /*1750*/  LDC R0, c[0x0][0x3d0] ;  /* 0x0000f400ff007b82 */ /* 0x000e220000000800 */
[----:B------:R-:W1:Y:S01]  /*1760*/  LDCU UR8, c[0x0][0x408] ;  /* 0x00008100ff0877ac */ /* 0x000e620008000800 */
[----:B------:R-:W-:Y:S01]  /*1770*/  ISETP.NE.AND P0, PT, R10, RZ, PT ;  /* 0x000000ff0a00720c */ /* 0x000fe20003f05270 */
[----:B------:R-:W-:Y:S01]  /*1780*/  BSSY.RECONVERGENT B5, `(.L_x_47) ;  /* 0x0000041000057945 */ /* 0x000fe20003800200 */
[--C-:B------:R-:W-:Y:S02]  /*1790*/  IMAD.MOV.U32 R13, RZ, RZ, R5.reuse ;  /* 0x000000ffff0d7224 */ /* 0x100fe400078e0005 */
[----:B------:R-:W-:Y:S02]  /*17a0*/  IMAD.MOV.U32 R23, RZ, RZ, R5 ;  /* 0x000000ffff177224 */ /* 0x000fe400078e0005 */
[----:B0-----:R-:W-:-:S04]  /*17b0*/  IMAD R22, R9, R0, R12 ;  /* 0x0000000009167224 */ /* 0x001fc800078e020c */
[----:B-1----:R-:W-:-:S03]  /*17c0*/  IMAD R22, R22, UR8, RZ ;  /* 0x0000000816167c24 */ /* 0x002fc6000f8e02ff */
[----:B------:R-:W-:Y:S05]  /*17d0*/  @P0 BRA `(.L_x_48) ;  /* 0x0000000000ec0947 */ /* 0x000fea0003800000 */
        /* <DEDUP_REMOVED lines=8> */
[----:B--2---:R-:W-:-:S13]  /*1860*/  ISETP.NE.AND P0, PT, R2, 0x2, PT ;  /* 0x000000020200780c */ /* 0x004fda0003f05270 */
[----:B------:R-:W2:Y:S04]  /*1870*/  @!P0 LDG.E.S8 R13, desc[UR12][R14.64+-0x1] ;  /* 0xffffff0c0e0d8981 */ /* 0x000ea8000c1e1300 */
[----:B------:R0:W5:Y:S01]  /*1880*/  @P0 LDG.E R3, desc[UR12][R20.64] ;  /* 0x0000000c14030981 */ /* 0x000162000c1e1900 */
[----:B------:R-:W-:Y:S01]  /*1890*/  @!P0 MOV R2, 0x400 ;  /* 0x0000040000028802 */ /* 0x000fe20000000f00 */
[----:B------:R-:W1:Y:S03]  /*18a0*/  @!P0 S2R R23, SR_CgaCtaId ;  /* 0x0000000000178919 */ /* 0x000e660000008800 */
[----:B-1----:R-:W-:Y:S01]  /*18b0*/  @!P0 LEA R2, R23, R2, 0x18 ;  /* 0x0000000217028211 */ /* 0x002fe200078ec0ff */
[----:B--2---:R-:W-:-:S02]  /*18c0*/  @!P0 IMAD R13, R13, R0, R12 ;  /* 0x000000000d0d8224 */ /* 0x004fc400078e020c */
[----:B------:R0:W5:Y:S02]  /*18d0*/  LDG.E R0, desc[UR12][R20.64+0x4] ;  /* 0x0000040c14007981 */ /* 0x000164000c1e1900 */
[----:B------:R-:W-:Y:S02]  /*18e0*/  @!P0 IMAD R13, R13, 0x4, R2 ;  /* 0x000000040d0d8824 */ /* 0x000fe400078e0202 */
[----:B------:R-:W-:-:S03]  /*18f0*/  IMAD.MOV.U32 R2, RZ, RZ, 0x1 ;  /* 0x00000001ff027424 */ /* 0x000fc600078e00ff */
[----:B------:R-:W1:Y:S04]  /*1900*/  @!P0 LDS R3, [R13] ;  /* 0x000000000d038984 */ /* 0x000e680000000800 */
[----:B-1----:R0:W-:Y:S04]  /*1910*/  @!P0 STG.E desc[UR12][R20.64], R3 ;  /* 0x0000000314008986 */ /* 0x0021e8000c10190c */
[----:B------:R-:W2:Y:S01]  /*1920*/  @!P0 LDG.E.U8 R2, desc[UR12][R16.64] ;  /* 0x0000000c10028981 */ /* 0x000ea2000c1e1100 */
[----:B------:R-:W-:Y:S01]  /*1930*/  BSSY.RECONVERGENT B6, `(.L_x_49) ;  /* 0x000001f000067945 */ /* 0x000fe20003800200 */
[----:B--2---:R-:W-:-:S04]  /*1940*/  LOP3.LUT R2, R2, 0xff, RZ, 0xc0, !PT ;  /* 0x000000ff02027812 */ /* 0x004fc800078ec0ff */
[----:B------:R-:W-:-:S13]  /*1950*/  ISETP.GT.AND P0, PT, R2, 0x1, PT ;  /* 0x000000010200780c */ /* 0x000fda0003f04270 */
[----:B0-----:R-:W-:Y:S05]  /*1960*/  @P0 BRA `(.L_x_50) ;  /* 0x0000000000200947 */ /* 0x001fea0003800000 */
[----:B------:R-:W-:-:S13]  /*1970*/  ISETP.NE.AND P0, PT, R2, RZ, PT ;  /* 0x000000ff0200720c */ /* 0x000fda0003f05270 */
[----:B------:R-:W-:Y:S05]  /*1980*/  @!P0 BRA `(.L_x_51) ;  /* 0x0000000000108947 */ /* 0x000fea0003800000 */
[----:B------:R-:W-:-:S13]  /*1990*/  ISETP.NE.AND P0, PT, R2, 0x1, PT ;  /* 0x000000010200780c */ /* 0x000fda0003f05270 */
[----:B------:R-:W-:Y:S05]  /*19a0*/  @P0 BRA `(.L_x_52) ;  /* 0x00000000005c0947 */ /* 0x000fea0003800000 */
[----:B-----5:R-:W-:Y:S01]  /*19b0*/  FADD R24, R0, -R3 ;  /* 0x8000000300187221 */ /* 0x020fe20000000000 */
[----:B------:R-:W-:Y:S06]  /*19c0*/  BRA `(.L_x_52) ;  /* 0x0000000000547947 */ /* 0x000fec0003800000 */
.L_x_51:
[----:B-----5:R-:W-:Y:S01]  /*19d0*/  FADD R24, R0, R3 ;  /* 0x0000000300187221 */ /* 0x020fe20000000000 */
[----:B------:R-:W-:Y:S06]  /*19e0*/  BRA `(.L_x_52) ;  /* 0x00000000004c7947 */ /* 0x000fec0003800000 */
.L_x_50:
        /* <DEDUP_REMOVED lines=13> */
[----:B------:R-:W-:-:S07]  /*1ac0*/  MOV R2, 0x1ae0 ;  /* 0x00001ae000027802 */ /* 0x000fce0000000f00 */
[----:B------:R-:W-:Y:S05]  /*1ad0*/  CALL.REL.NOINC `($__internal_0_$__cuda_sm3x_div_rn_noftz_f32_slowpath) ;  /* 0x0000002c00747944 */ /* 0x000fea0003c00000 */
[----:B------:R-:W-:-:S07]  /*1ae0*/  IMAD.MOV.U32 R24, RZ, RZ, R0 ;  /* 0x000000ffff187224 */ /* 0x000fce00078e0000 */
.L_x_55:
[----:B------:R-:W-:Y:S05]  /*1af0*/  BSYNC.RECONVERGENT B7 ;  /* 0x0000000000077941 */ /* 0x000fea0003800200 */
.L_x_54:
[----:B------:R-:W-:Y:S05]  /*1b00*/  BRA `(.L_x_52) ;  /* 0x0000000000047947 */ /* 0x000fea0003800000 */
.L_x_53:
[----:B-----5:R-:W-:-:S07]  /*1b10*/  FMUL R24, R0, R3 ;  /* 0x0000000300187220 */ /* 0x020fce0000400000 */
.L_x_52:
[----:B------:R-:W-:Y:S05]  /*1b20*/  BSYNC.RECONVERGENT B6 ;  /* 0x0000000000067941 */ /* 0x000fea0003800200 */
.L_x_49:
[----:B------:R0:W-:Y:S04]  /*1b30*/  STG.E desc[UR12][R20.64+0x4], R24 ;  /* 0x0000041814007986 */ /* 0x0001e8000c10190c */
[----:B-----5:R-:W2:Y:S01]  /*1b40*/  LDG.E.U8 R0, desc[UR12][R16.64] ;  /* 0x0000000c10007981 */ /* 0x020ea2000c1e1100 */
[----:B------:R-:W-:Y:S02]  /*1b50*/  VIADD R23, R5, 0xfffffffe ;  /* 0xfffffffe05177836 */ /* 0x000fe40000000000 */
[----:B------:R-:W-:Y:S01]  /*1b60*/  IMAD.MOV.U32 R13, RZ, RZ, R11 ;  /* 0x000000ffff0d7224 */ /* 0x000fe200078e000b */
[----:B--2---:R-:W-:-:S13]  /*1b70*/  ISETP.GE.U32.AND P0, PT, R0, 0x4, PT ;  /* 0x000000040000780c */ /* 0x004fda0003f06070 */
[----:B0-----:R-:W-:-:S07]  /*1b80*/  @P0 IMAD.MOV R23, RZ, RZ, R5 ;  /* 0x000000ffff170224 */ /* 0x001fce00078e0205 */
.L_x_48:
[----:B------:R-:W-:Y:S05]  /*1b90*/  BSYNC.RECONVERGENT B5 ;  /* 0x0000000000057941 */ /* 0x000fea0003800200 */
.L_x_47:
[----:B------:R-:W-:Y:S01]  /*1ba0*/  SHF.R.S32.HI R26, RZ, 0x1f, R22 ;  /* 0x0000001fff1a7819 */ /* 0x000fe20000011416 */
[--C-:B------:R-:W-:Y:S02]  /*1bb0*/  IMAD.IADD R25, R22, 0x1, R13.reuse ;  /* 0x0000000116197824 */ /* 0x100fe400078e020d */
[----:B------:R-:W-:-:S07]  /*1bc0*/  IMAD.IADD R27, R6, 0x1, R13 ;  /* 0x00000001061b7824 */ /* 0x000fce00078e020d */
.L_x_74:
[----:B------:R-:W-:-:S04]  /*1bd0*/  IADD3 R20, P0, PT, R27, UR4, RZ ;  /* 0x000000041b147c10 */ /* 0x000fc8000ff1e0ff */
[----:B------:R-:W-:-:S05]  /*1be0*/  LEA.HI.X.SX32 R21, R27, UR9, 0x1, P0 ;  /* 0x000000091b157c11 */ /* 0x000fca00080f0eff */
[----:B------:R-:W2:Y:S01]  /*1bf0*/  LDG.E.U8 R0, desc[UR12][R20.64] ;  /* 0x0000000c14007981 */ /* 0x000ea2000c1e1100 */
[----:B------:R-:W-:Y:S01]  /*1c00*/  BSSY.RECONVERGENT B5, `(.L_x_56) ;  /* 0x000004c000057945 */ /* 0x000fe20003800200 */
[----:B--2---:R-:W-:-:S13]  /*1c10*/  ISETP.NE.AND P0, PT, R0, 0x1, PT ;  /* 0x000000010000780c */ /* 0x004fda0003f05270 */
[----:B------:R-:W-:Y:S05]  /*1c20*/  @P0 BRA `(.L_x_57) ;  /* 0x0000000400240947 */ /* 0x000fea0003800000 */
[----:B------:R-:W-:-:S05]  /*1c30*/  IMAD.IADD R0, R6, 0x1, R23 ;  /* 0x0000000106007824 */ /* 0x000fca00078e0217 */
[----:B------:R-:W-:-:S04]  /*1c40*/  IADD3 R32, P0, PT, R0, UR4, RZ ;  /* 0x0000000400207c10 */ /* 0x000fc8000ff1e0ff */
[----:B------:R-:W-:-:S05]  /*1c50*/  LEA.HI.X.SX32 R33, R0, UR9, 0x1, P0 ;  /* 0x0000000900217c11 */ /* 0x000fca00080f0eff */
[----:B------:R-:W2:Y:S01]  /*1c60*/  LDG.E.U8 R0, desc[UR12][R32.64] ;  /* 0x0000000c20007981 */ /* 0x000ea2000c1e1100 */
[----:B------:R-:W-:-:S04]  /*1c70*/  IADD3 R30, P1, PT, R23, R18, RZ ;  /* 0x00000012171e7210 */ /* 0x000fc80007f3e0ff */
[----:B------:R-:W-:Y:S02]  /*1c80*/  LEA.HI.X.SX32 R31, R23, R19, 0x1, P1 ;  /* 0x00000013171f7211 */ /* 0x000fe400008f0eff */
[----:B--2---:R-:W-:-:S13]  /*1c90*/  ISETP.NE.AND P0, PT, R0, 0x2, PT ;  /* 0x000000020000780c */ /* 0x004fda0003f05270 */
[----:B------:R-:W2:Y:S01]  /*1ca0*/  @!P0 LDG.E.S8 R3, desc[UR12][R30.64] ;  /* 0x0000000c1e038981 */ /* 0x000ea2000c1e1300 */
[----:B------:R-:W2:Y:S01]  /*1cb0*/  @!P0 LDC R0, c[0x0][0x3d0] ;  /* 0x0000f400ff008b82 */ /* 0x000ea20000000800 */
[----:B------:R-:W0:Y:S01]  /*1cc0*/  @!P0 S2R R35, SR_CgaCtaId ;  /* 0x0000000000238919 */ /* 0x000e220000008800 */
[----:B--2---:R-:W-:Y:S01]  /*1cd0*/  @!P0 IMAD R3, R3, R0, R12 ;  /* 0x0000000003038224 */ /* 0x004fe200078e020c */
[----:B------:R-:W-:-:S04]  /*1ce0*/  @!P0 MOV R0, 0x400 ;  /* 0x0000040000008802 */ /* 0x000fc80000000f00 */
[----:B0-----:R-:W-:Y:S01]  /*1cf0*/  @!P0 LEA R0, R35, R0, 0x18 ;  /* 0x0000000023008211 */ /* 0x001fe200078ec0ff */
[----:B------:R-:W-:-:S04]  /*1d00*/  IMAD.IADD R35, R22, 0x1, R23 ;  /* 0x0000000116237824 */ /* 0x000fc800078e0217 */
[----:B------:R-:W-:Y:S02]  /*1d10*/  @!P0 IMAD R0, R3, 0x4, R0 ;  /* 0x0000000403008824 */ /* 0x000fe400078e0200 */
[----:B------:R-:W0:Y:S03]  /*1d20*/  LDC.64 R2, c[0x0][0x3f8] ;  /* 0x0000fe00ff027b82 */ /* 0x000e260000000a00 */
[----:B------:R-:W1:Y:S01]  /*1d30*/  @!P0 LDS R37, [R0] ;  /* 0x0000000000258984 */ /* 0x000e620000000800 */
[----:B0-----:R-:W-:-:S05]  /*1d40*/  IMAD.WIDE R2, R35, 0x4, R2 ;  /* 0x0000000423027825 */ /* 0x001fca00078e0202 */
[----:B-1----:R-:W-:Y:S04]  /*1d50*/  @!P0 STG.E desc[UR12][R2.64], R37 ;  /* 0x0000002502008986 */ /* 0x002fe8000c10190c */
[----:B------:R-:W2:Y:S02]  /*1d60*/  LDG.E.U8 R32, desc[UR12][R32.64+-0x1] ;  /* 0xffffff0c20207981 */ /* 0x000ea4000c1e1100 */
[----:B--2---:R-:W-:-:S13]  /*1d70*/  ISETP.NE.AND P0, PT, R32, 0x2, PT ;  /* 0x000000022000780c */ /* 0x004fda0003f05270 */
[----:B------:R-:W2:Y:S01]  /*1d80*/  @!P0 LDG.E.S8 R31, desc[UR12][R30.64+-0x1] ;  /* 0xffffff0c1e1f8981 */ /* 0x000ea2000c1e1300 */
[----:B------:R-:W2:Y:S03]  /*1d90*/  @!P0 LDC R34, c[0x0][0x3d0] ;  /* 0x0000f400ff228b82 */ /* 0x000ea60000000800 */
[----:B------:R0:W5:Y:S01]  /*1da0*/  @P0 LDG.E R35, desc[UR12][R2.64+-0x4] ;  /* 0xfffffc0c02230981 */ /* 0x000162000c1e1900 */
[----:B------:R-:W-:Y:S01]  /*1db0*/  @!P0 MOV R36, 0x400 ;  /* 0x0000040000248802 */ /* 0x000fe20000000f00 */
[----:B------:R-:W1:Y:S01]  /*1dc0*/  @!P0 S2R R33, SR_CgaCtaId ;  /* 0x0000000000218919 */ /* 0x000e620000008800 */
[----:B--2---:R-:W-:Y:S02]  /*1dd0*/  @!P0 IMAD R0, R31, R34, R12 ;  /* 0x000000221f008224 */ /* 0x004fe400078e020c */
[----:B-1----:R-:W-:-:S04]  /*1de0*/  @!P0 LEA R34, R33, R36, 0x18 ;  /* 0x0000002421228211 */ /* 0x002fc800078ec0ff */
[----:B------:R-:W-:Y:S02]  /*1df0*/  @!P0 LEA R34, R0, R34, 0x2 ;  /* 0x0000002200228211 */ /* 0x000fe400078e10ff */
[----:B------:R0:W5:Y:S04]  /*1e00*/  LDG.E R0, desc[UR12][R2.64] ;  /* 0x0000000c02007981 */ /* 0x000168000c1e1900 */
[----:B------:R-:W1:Y:S04]  /*1e10*/  @!P0 LDS R35, [R34] ;  /* 0x0000000022238984 */ /* 0x000e680000000800 */
[----:B-1----:R0:W-:Y:S04]  /*1e20*/  @!P0 STG.E desc[UR12][R2.64+-0x4], R35 ;  /* 0xfffffc2302008986 */ /* 0x0021e8000c10190c */
        /* <DEDUP_REMOVED lines=10> */
.L_x_60:
[----:B-----5:R-:W-:Y:S01]  /*1ed0*/  FADD R28, R0, R35 ;  /* 0x00000023001c7221 */ /* 0x020fe20000000000 */
[----:B------:R-:W-:Y:S06]  /*1ee0*/  BRA `(.L_x_61) ;  /* 0x0000000000507947 */ /* 0x000fec0003800000 */
.L_x_59:
        /* <DEDUP_REMOVED lines=17> */
.L_x_64:
[----:B------:R-:W-:Y:S05]  /*2000*/  BSYNC.RECONVERGENT B7 ;  /* 0x0000000000077941 */ /* 0x000fea0003800200 */
.L_x_63:
[----:B------:R-:W-:Y:S05]  /*2010*/  BRA `(.L_x_61) ;  /* 0x0000000000047947 */ /* 0x000fea0003800000 */
.L_x_62:
[----:B-----5:R-:W-:-:S07]  /*2020*/  FMUL R28, R0, R35 ;  /* 0x00000023001c7220 */ /* 0x020fce0000400000 */
.L_x_61:
[----:B------:R-:W-:Y:S05]  /*2030*/  BSYNC.RECONVERGENT B6 ;  /* 0x0000000000067941 */ /* 0x000fea0003800200 */
.L_x_58:
[----:B------:R-:W0:Y:S02]  /*2040*/  LDC.64 R2, c[0x0][0x3f8] ;  /* 0x0000fe00ff027b82 */ /* 0x000e240000000a00 */
[----:B0-----:R-:W-:-:S05]  /*2050*/  IMAD.WIDE R2, R25, 0x4, R2 ;  /* 0x0000000419027825 */ /* 0x001fca00078e0202 */
[----:B------:R0:W-:Y:S04]  /*2060*/  STG.E desc[UR12][R2.64], R28 ;  /* 0x0000001c02007986 */ /* 0x0001e8000c10190c */
[----:B-----5:R-:W2:Y:S02]  /*2070*/  LDG.E.U8 R0, desc[UR12][R20.64] ;  /* 0x0000000c14007981 */ /* 0x020ea4000c1e1100 */
[----:B--2---:R-:W-:Y:S01]  /*2080*/  ISETP.GE.U32.AND P0, PT, R0, 0x4, PT ;  /* 0x000000040000780c */ /* 0x004fe20003f06070 */
[----:B------:R-:W-:-:S12]  /*2090*/  VIADD R0, R23, 0xfffffffe ;  /* 0xfffffffe17007836 */ /* 0x000fd80000000000 */
[----:B------:R-:W-:-:S04]  /*20a0*/  @P0 IMAD.MOV R0, RZ, RZ, R23 ;  /* 0x000000ffff000224 */ /* 0x000fc800078e0217 */
[----:B0-----:R-:W-:-:S07]  /*20b0*/  IMAD.MOV.U32 R23, RZ, RZ, R0 ;  /* 0x000000ffff177224 */ /* 0x001fce00078e0000 */
.L_x_57:
[----:B------:R-:W-:Y:S05]  /*20c0*/  BSYNC.RECONVERGENT B5 ;  /* 0x0000000000057941 */ /* 0x000fea0003800200 */
.L_x_56:
        /* <DEDUP_REMOVED lines=31> */
[----:B-1----:R-:W-:-:S05]  /*22c0*/  @!P0 LEA R34, R33, R36, 0x18 ;  /* 0x0000002421228211 */ /* 0x002fca00078ec0ff */
[----:B------:R-:W-:Y:S02]  /*22d0*/  @!P0 IMAD R34, R0, 0x4, R34 ;  /* 0x0000000400228824 */ /* 0x000fe400078e0222 */
        /* <DEDUP_REMOVED lines=13> */
.L_x_69:
[----:B-----5:R-:W-:Y:S01]  /*23b0*/  FADD R29, R0, R35 ;  /* 0x00000023001d7221 */ /* 0x020fe20000000000 */
[----:B------:R-:W-:Y:S06]  /*23c0*/  BRA `(.L_x_70) ;  /* 0x0000000000507947 */ /* 0x000fec0003800000 */
.L_x_68:
        /* <DEDUP_REMOVED lines=17> */
.L_x_73:
[----:B------:R-:W-:Y:S05]  /*24e0*/  BSYNC.RECONVERGENT B7 ;  /* 0x0000000000077941 */ /* 0x000fea0003800200 */
.L_x_72:
[----:B------:R-:W-:Y:S05]  /*24f0*/  BRA `(.L_x_70) ;  /* 0x0000000000047947 */ /* 0x000fea0003800000 */
.L_x_71:
[----:B-----5:R-:W-:-:S07]  /*2500*/  FMUL R29, R0, R35 ;  /* 0x00000023001d7220 */ /* 0x020fce0000400000 */
.L_x_70:
[----:B------:R-:W-:Y:S05]  /*2510*/  BSYNC.RECONVERGENT B6 ;  /* 0x0000000000067941 */ /* 0x000fea0003800200 */
.L_x_67:
        /* <DEDUP_REMOVED lines=10> */
.L_x_66:
[----:B------:R-:W-:Y:S05]  /*25c0*/  BSYNC.RECONVERGENT B5 ;  /* 0x0000000000057941 */ /* 0x000fea0003800200 */
.L_x_65:
[C---:B------:R-:W-:Y:S01]  /*25d0*/  ISETP.GT.U32.AND P0, PT, R13.reuse, 0x1, PT ;  /* 0x000000010d00780c */ /* 0x040fe20003f04070 */
[----:B------:R-:W-:Y:S02]  /*25e0*/  VIADD R13, R13, 0xfffffffe ;  /* 0xfffffffe0d0d7836 */ /* 0x000fe40000000000 */
[----:B------:R-:W-:Y:S02]  /*25f0*/  VIADD R25, R25, 0xfffffffe ;  /* 0xfffffffe19197836 */ /* 0x000fe40000000000 */
[----:B------:R-:W-:-:S08]  /*2600*/  VIADD R27, R27, 0xfffffffe ;  /* 0xfffffffe1b1b7836 */ /* 0x000fd00000000000 */
[----:B------:R-:W-:Y:S05]  /*2610*/  @P0 BRA `(.L_x_74) ;  /* 0xfffffff4006c0947 */ /* 0x000fea000383ffff */
.L_x_46:
[----:B------:R-:W-:Y:S05]  /*2620*/  BSYNC.RECONVERGENT B2 ;  /* 0x0000000000027941 */ /* 0x000fea0003800200 */
.L_x_45:
[----:B------:R-:W0:Y:S01]  /*2630*/  LDCU UR10, c[0x0][0x3d0] ;  /* 0x00007a00ff0a77ac */ /* 0x000e220008000800 */
[----:B------:R-:W1:Y:S01]  /*2640*/  LDC.64 R20, c[0x0][0x3f8] ;  /* 0x0000fe00ff147b82 */ /* 0x000e620000000a00 */
[----:B------:R-:W2:Y:S01]  /*2650*/  LDCU UR8, c[0x0][0x408] ;  /* 0x00008100ff0877ac */ /* 0x000ea20008000800 */
[----:B0-----:R-:W-:-:S04]  /*2660*/  IMAD.U32 R3, RZ, RZ, UR10 ;  /* 0x0000000aff037e24 */ /* 0x001fc8000f8e00ff */
[----:B------:R-:W-:-:S04]  /*2670*/  IMAD R0, R9, R3, R12 ;  /* 0x0000000309007224 */ /* 0x000fc800078e020c */
[----:B--2---:R-:W-:-:S04]  /*2680*/  IMAD R13, R0, UR8, RZ ;  /* 0x00000008000d7c24 */ /* 0x004fc8000f8e02ff */
[----:B-1----:R-:W-:-:S06]  /*2690*/  IMAD.WIDE R20, R13, 0x4, R20 ;  /* 0x000000040d147825 */ /* 0x002fcc00078e0214 */
[----:B------:R0:W5:Y:S02]  /*26a0*/  LDG.E R20, desc[UR12][R20.64] ;  /* 0x0000000c14147981 */ /* 0x000164000c1e1900 */
.L_x_44:
[----:B------:R-:W-:Y:S05]  /*26b0*/  BSYNC.RECONVERGENT B3 ;  /* 0x0000000000037941 */ /* 0x000fea0003800200 */
.L_x_42:
[----:B------:R-:W-:Y:S02]  /*26c0*/  IMAD R13, R4, R3, R12 ;  /* 0x00000003040d7224 */ /* 0x000fe400078e020c */
[----:B------:R-:W-:Y:S02]  /*26d0*/  VIADD R12, R12, 0x1 ;  /* 0x000000010c0c7836 */ /* 0x000fe40000000000 */
[----:B------:R-:W-:-:S03]  /*26e0*/  IMAD R13, R13, 0x4, R8 ;  /* 0x000000040d0d7824 */ /* 0x000fc600078e0208 */
[----:B------:R-:W-:Y:S02]  /*26f0*/  ISETP.NE.AND P0, PT, R12, R3, PT ;  /* 0x000000030c00720c */ /* 0x000fe40003f05270 */
[----:B--2--5:R2:W-:Y:S11]  /*2700*/  STS [R13], R20 ;  /* 0x000000140d007388 */ /* 0x0245f60000000800 */
[----:B------:R-:W-:Y:S05]  /*2710*/  @P0 BRA `(.L_x_75) ;  /* 0xffffffec00cc0947 */ /* 0x000fea000383ffff */
[----:B------:R-:W-:Y:S05]  /*2720*/  BSYNC.RECONVERGENT B4 ;  /* 0x0000000000047941 */ /* 0x000fea0003800200 */
.L_x_41:
[----:B------:R-:W-:Y:S01]  /*2730*/  BAR.SYNC.DEFER_BLOCKING 0x0 ;  /* 0x0000000000007b1d */ /* 0x000fe20000010000 */
[----:B------:R-:W-:Y:S01]  /*2740*/  ISETP.GE.AND P0, PT, R3, 0x1, PT ;  /* 0x000000010300780c */ /* 0x000fe20003f06270 */
[----:B------:R-:W-:-:S04]  /*2750*/  IMAD.MOV.U32 R26, RZ, RZ, RZ ;  /* 0x000000ffff1a7224 */ /* 0x000fc800078e00ff */
[----:B------:R-:W3:Y:S01]  /*2760*/  LDCU UR9, c[0x0][0x414] ;  /* 0x00008280ff0977ac */ /* 0x000ee20008000800 */
[----:B------:R-:W-:Y:S07]  /*2770*/  BSSY.RECONVERGENT B0, `(.L_x_76) ;  /* 0x00000ec000007945 */ /* 0x000fee0003800200 */
[----:B------:R-:W-:Y:S05]  /*2780*/  @!P0 BRA `(.L_x_77) ;  /* 0x0000000c00a88947 */ /* 0x000fea0003800000 */
[----:B------:R-:W4:Y:S01]  /*2790*/  LDC R2, c[0x0][0x410] ;  /* 0x00010400ff027b82 */ /* 0x000f220000000800 */
[C---:B------:R-:W-:Y:S01]  /*27a0*/  ISETP.GE.U32.AND P2, PT, R3.reuse, 0x8, PT ;  /* 0x000000080300780c */ /* 0x040fe20003f46070 */
[----:B------:R-:W-:Y:S01]  /*27b0*/  BSSY.RECONVERGENT B1, `(.L_x_78) ;  /* 0x000007a000017945 */ /* 0x000fe20003800200 */
[----:B------:R-:W-:Y:S01]  /*27c0*/  I2FP.F32.U32 R9, R3 ;  /* 0x0000000300097245 */ /* 0x000fe20000201000 */
[----:B------:R-:W-:Y:S01]  /*27d0*/  IMAD.MOV.U32 R26, RZ, RZ, RZ ;  /* 0x000000ffff1a7224 */ /* 0x000fe200078e00ff */
[----:B------:R-:W-:Y:S01]  /*27e0*/  LOP3.LUT R30, R3, 0x7, RZ, 0xc0, !PT ;  /* 0x00000007031e7812 */ /* 0x000fe200078ec0ff */
[----:B------:R-:W-:-:S03]  /*27f0*/  IMAD.MOV.U32 R5, RZ, RZ, RZ ;  /* 0x000000ffff057224 */ /* 0x000fc600078e00ff */
[----:B------:R-:W-:Y:S01]  /*2800*/  ISETP.NE.AND P1, PT, R30, RZ, PT ;  /* 0x000000ff1e00720c */ /* 0x000fe20003f25270 */
[----:B----4-:R-:W-:-:S04]  /*2810*/  FMUL R6, R9, R2 ;  /* 0x0000000209067220 */ /* 0x010fc80000400000 */
[----:B------:R-:W-:Y:S08]  /*2820*/  @!P2 BRA `(.L_x_79) ;  /* 0x0000000400c8a947 */ /* 0x000ff00003800000 */
[----:B------:R-:W4:Y:S01]  /*2830*/  S2UR UR8, SR_CgaCtaId ;  /* 0x00000000000879c3 */ /* 0x000f220000008800 */
[----:B------:R-:W5:Y:S01]  /*2840*/  LDCU UR6, c[0x0][0x3d4] ;  /* 0x00007a80ff0677ac */ /* 0x000f620008000800 */
[----:B------:R-:W-:Y:S01]  /*2850*/  LOP3.LUT R5, R3, 0x7ffffff8, RZ, 0xc0, !PT ;  /* 0x7ffffff803057812 */ /* 0x000fe200078ec0ff */
[----:B------:R-:W-:Y:S01]  /*2860*/  IMAD.MOV.U32 R26, RZ, RZ, RZ ;  /* 0x000000ffff1a7224 */ /* 0x000fe200078e00ff */
[----:B------:R-:W5:Y:S03]  /*2870*/  LDCU.64 UR4, c[0x0][0x3a0] ;  /* 0x00007400ff0477ac */ /* 0x000f660008000a00 */
[----:B------:R-:W-:Y:S01]  /*2880*/  IMAD.MOV R31, RZ, RZ, -R5 ;  /* 0x000000ffff1f7224 */ /* 0x000fe200078e0a05 */
[----:B------:R-:W0:Y:S01]  /*2890*/  LDC.64 R10, c[0x0][0x3c8] ;  /* 0x0000f200ff0a7b82 */ /* 0x000e220000000a00 */
[----:B------:R-:W1:Y:S01]  /*28a0*/  LDCU UR10, c[0x0][0x404] ;  /* 0x00008080ff0a77ac */ /* 0x000e620008000800 */
[----:B------:R-:W-:Y:S01]  /*28b0*/  UMOV UR7, 0x400 ;  /* 0x0000040000077882 */ /* 0x000fe20000000000 */
[----:B-----5:R-:W-:-:S02]  /*28c0*/  UIMAD.WIDE UR4, UR6, 0x4, UR4 ;  /* 0x00000004060478a5 */ /* 0x020fc4000f8e0204 */
[----:B----4-:R-:W-:Y:S01]  /*28d0*/  ULEA UR7, UR8, UR7, 0x18 ;  /* 0x0000000708077291 */ /* 0x010fe2000f8ec0ff */
[----:B-1----:R-:W-:Y:S01]  /*28e0*/  VIADD R0, R4, UR10 ;  /* 0x0000000a04007c36 */ /* 0x002fe20008000000 */
[----:B------:R-:W-:-:S03]  /*28f0*/  UIADD3 UR6, UP0, UPT, UR4, -0x4, URZ ;  /* 0xfffffffc04067890 */ /* 0x000fc6000ff1e0ff */
[----:B------:R-:W-:Y:S01]  /*2900*/  IMAD.SHL.U32 R0, R0, 0x4, RZ ;  /* 0x0000000400007824 */ /* 0x000fe200078e00ff */
[----:B------:R-:W-:Y:S01]  /*2910*/  UIADD3.X UR4, UPT, UPT, UR5, -0x1, URZ, UP0, !UPT ;  /* 0xffffffff05047890 */ /* 0x000fe200087fe4ff */
[----:B0-----:R-:W-:Y:S01]  /*2920*/  SHF.L.U64.HI R9, R10, 0x3, R11 ;  /* 0x000000030a097819 */ /* 0x001fe2000001020b */
[----:B------:R-:W-:Y:S02]  /*2930*/  IMAD.U32 R25, RZ, RZ, UR6 ;  /* 0x00000006ff197e24 */ /* 0x000fe4000f8e00ff */
[----:B------:R-:W-:Y:S02]  /*2940*/  IMAD R0, R0, R3, UR7 ;  /* 0x0000000700007e24 */ /* 0x000fe4000f8e0203 */
[----:B------:R-:W-:Y:S02]  /*2950*/  IMAD.U32 R24, RZ, RZ, UR4 ;  /* 0x00000004ff187e24 */ /* 0x000fe4000f8e00ff */
[----:B------:R-:W-:-:S07]  /*2960*/  VIADD R0, R0, 0x10 ;  /* 0x0000001000007836 */ /* 0x000fce0000000000 */
.L_x_80:
[-C--:B--2---:R-:W-:Y:S01]  /*2970*/  IADD3 R20, P2, PT, R25, R10.reuse, RZ ;  /* 0x0000000a19147210 */ /* 0x084fe20007f5e0ff */
[----:B------:R-:W-:Y:S01]  /*2980*/  IMAD.MOV.U32 R14, RZ, RZ, R25 ;  /* 0x000000ffff0e7224 */ /* 0x000fe200078e0019 */
[----:B------:R-:W0:Y:S01]  /*2990*/  LDS R32, [R0+-0x10] ;  /* 0xfffff00000207984 */ /* 0x000e220000000800 */
[----:B------:R-:W-:Y:S02]  /*29a0*/  IMAD.MOV.U32 R15, RZ, RZ, R24 ;  /* 0x000000ffff0f7224 */ /* 0x000fe400078e0018 */
[--C-:B------:R-:W-:Y:S01]  /*29b0*/  IMAD.X R21, R24, 0x1, R11.reuse, P2 ;  /* 0x0000000118157824 */ /* 0x100fe200010e060b */
[-C--:B------:R-:W-:Y:S01]  /*29c0*/  IADD3 R22, P2, PT, R20, R10.reuse, RZ ;  /* 0x0000000a14167210 */ /* 0x080fe20007f5e0ff */
[----:B------:R-:W-:Y:S04]  /*29d0*/  LDS R33, [R0+-0x8] ;  /* 0xfffff80000217984 */ /* 0x000fe80000000800 */
[----:B------:R1:W0:Y:S01]  /*29e0*/  LDG.E R27, desc[UR12][R14.64] ;  /* 0x0000000c0e1b7981 */ /* 0x000222000c1e1900 */
[----:B------:R-:W-:Y:S01]  /*29f0*/  IMAD.X R23, R21, 0x1, R11, P2 ;  /* 0x0000000115177824 */ /* 0x000fe200010e060b */
[----:B------:R-:W-:-:S02]  /*2a00*/  IADD3 R16, P2, PT, R22, R10, RZ ;  /* 0x0000000a16107210 */ /* 0x000fc40007f5e0ff */
[----:B------:R-:W2:Y:S03]  /*2a10*/  LDG.E R28, desc[UR12][R20.64] ;  /* 0x0000000c141c7981 */ /* 0x000ea6000c1e1900 */
[--C-:B------:R-:W-:Y:S01]  /*2a20*/  IMAD.X R17, R23, 0x1, R11.reuse, P2 ;  /* 0x0000000117117824 */ /* 0x100fe200010e060b */
[-C--:B------:R-:W-:Y:S01]  /*2a30*/  IADD3 R18, P2, PT, R16, R10.reuse, RZ ;  /* 0x0000000a10127210 */ /* 0x080fe20007f5e0ff */
[----:B------:R4:W5:Y:S04]  /*2a40*/  LDG.E R22, desc[UR12][R22.64] ;  /* 0x0000000c16167981 */ /* 0x000968000c1e1900 */
[----:B------:R-:W-:Y:S01]  /*2a50*/  IMAD.X R19, R17, 0x1, R11, P2 ;  /* 0x0000000111137824 */ /* 0x000fe200010e060b */
[----:B------:R3:W5:Y:S01]  /*2a60*/  LDG.E R29, desc[UR12][R16.64] ;  /* 0x0000000c101d7981 */ /* 0x000762000c1e1900 */
[----:B------:R-:W-:-:S03]  /*2a70*/  IADD3 R12, P2, PT, R18, R10, RZ ;  /* 0x0000000a120c7210 */ /* 0x000fc60007f5e0ff */
[----:B------:R-:W5:Y:S02]  /*2a80*/  LDG.E R18, desc[UR12][R18.64] ;  /* 0x0000000c12127981 */ /* 0x000f64000c1e1900 */
[--C-:B------:R-:W-:Y:S01]  /*2a90*/  IMAD.X R13, R19, 0x1, R11.reuse, P2 ;  /* 0x00000001130d7824 */ /* 0x100fe200010e060b */
[-C--:B-1----:R-:W-:Y:S01]  /*2aa0*/  IADD3 R14, P2, PT, R12, R10.reuse, RZ ;  /* 0x0000000a0c0e7210 */ /* 0x082fe20007f5e0ff */
[----:B----4-:R-:W2:Y:S04]  /*2ab0*/  LDS R23, [R0+-0xc] ;  /* 0xfffff40000177984 */ /* 0x010ea80000000800 */
[----:B------:R1:W4:Y:S01]  /*2ac0*/  LDG.E R12, desc[UR12][R12.64] ;  /* 0x0000000c0c0c7981 */ /* 0x000322000c1e1900 */
[----:B------:R-:W-:Y:S01]  /*2ad0*/  IMAD.X R15, R13, 0x1, R11, P2 ;  /* 0x000000010d0f7824 */ /* 0x000fe200010e060b */
[----:B------:R-:W-:-:S02]  /*2ae0*/  IADD3 R20, P2, PT, R14, R10, RZ ;  /* 0x0000000a0e147210 */ /* 0x000fc40007f5e0ff */
[----:B---3--:R-:W3:Y:S03]  /*2af0*/  LDS R16, [R0+-0x4] ;  /* 0xfffffc0000107984 */ /* 0x008ee60000000800 */
[----:B------:R-:W-:Y:S01]  /*2b00*/  IMAD.X R21, R15, 0x1, R11, P2 ;  /* 0x000000010f157824 */ /* 0x000fe200010e060b */
[----:B------:R1:W4:Y:S04]  /*2b10*/  LDG.E R14, desc[UR12][R14.64] ;  /* 0x0000000c0e0e7981 */ /* 0x000328000c1e1900 */
[----:B------:R-:W4:Y:S04]  /*2b20*/  LDG.E R20, desc[UR12][R20.64] ;  /* 0x0000000c14147981 */ /* 0x000f28000c1e1900 */
[----:B------:R-:W3:Y:S04]  /*2b30*/  LDS R17, [R0] ;  /* 0x0000000000117984 */ /* 0x000ee80000000800 */
[----:B-1----:R-:W4:Y:S04]  /*2b40*/  LDS R13, [R0+0x4] ;  /* 0x00000400000d7984 */ /* 0x002f280000000800 */
[----:B------:R-:W1:Y:S04]  /*2b50*/  LDS R19, [R0+0x8] ;  /* 0x0000080000137984 */ /* 0x000e680000000800 */
[----:B------:R3:W1:Y:S01]  /*2b60*/  LDS R15, [R0+0xc] ;  /* 0x00000c00000f7984 */ /* 0x0006620000000800 */
[----:B------:R-:W-:-:S02]  /*2b70*/  VIADD R31, R31, 0x8 ;  /* 0x000000081f1f7836 */ /* 0x000fc40000000000 */
[----:B---3--:R-:W-:Y:S02]  /*2b80*/  VIADD R0, R0, 0x20 ;  /* 0x0000002000007836 */ /* 0x008fe40000000000 */
[----:B0-----:R-:W-:-:S04]  /*2b90*/  FADD R27, R32, -R27 ;  /* 0x8000001b201b7221 */ /* 0x001fc80000000000 */
[----:B------:R-:W-:Y:S01]  /*2ba0*/  FADD R27, -|R27|, R2 ;  /* 0x000000021b1b7221 */ /* 0x000fe20000000300 */
[----:B--2---:R-:W-:-:S04]  /*2bb0*/  FADD R23, R23, -R28 ;  /* 0x8000001c17177221 */ /* 0x004fc80000000000 */
[-C--:B------:R-:W-:Y:S01]  /*2bc0*/  FSETP.GE.AND P2, PT, |R27|, R6.reuse, PT ;  /* 0x000000061b00720b */ /* 0x080fe20003f46200 */
[----:B------:R-:W-:Y:S01]  /*2bd0*/  FADD R23, -|R23|, R2 ;  /* 0x0000000217177221 */ /* 0x000fe20000000300 */
[----:B-----5:R-:W-:Y:S01]  /*2be0*/  FADD R33, R33, -R22 ;  /* 0x8000001621217221 */ /* 0x020fe20000000000 */
[C---:B------:R-:W-:Y:S02]  /*2bf0*/  FSETP.GEU.AND P3, PT, |R27|.reuse, UR9, PT ;  /* 0x000000091b007c0b */ /* 0x040fe4000bf6e200 */
[----:B------:R-:W-:Y:S01]  /*2c00*/  FSEL R27, |R27|, RZ, !P2 ;  /* 0x000000ff1b1b7208 */ /* 0x000fe20005000200 */
[--C-:B------:R-:W-:Y:S01]  /*2c10*/  FADD R33, -|R33|, R2.reuse ;  /* 0x0000000221217221 */ /* 0x100fe20000000300 */
[----:B------:R-:W-:Y:S01]  /*2c20*/  FSETP.GE.AND P2, PT, |R23|, R6, PT ;  /* 0x000000061700720b */ /* 0x000fe20003f46200 */
[----:B------:R-:W-:Y:S01]  /*2c30*/  FADD R29, R16, -R29 ;  /* 0x8000001d101d7221 */ /* 0x000fe20000000000 */
[----:B------:R-:W-:Y:S02]  /*2c40*/  FSEL R27, R27, RZ, P3 ;  /* 0x000000ff1b1b7208 */ /* 0x000fe40001800000 */
[----:B------:R-:W-:Y:S01]  /*2c50*/  FSETP.GEU.AND P3, PT, |R23|, UR9, PT ;  /* 0x0000000917007c0b */ /* 0x000fe2000bf6e200 */
[----:B------:R-:W-:Y:S01]  /*2c60*/  FADD R29, -|R29|, R2 ;  /* 0x000000021d1d7221 */ /* 0x000fe20000000300 */
[----:B------:R-:W-:-:S02]  /*2c70*/  FSEL R23, |R23|, RZ, !P2 ;  /* 0x000000ff17177208 */ /* 0x000fc40005000200 */
[-C--:B------:R-:W-:Y:S01]  /*2c80*/  FSETP.GE.AND P2, PT, |R33|, R6.reuse, PT ;  /* 0x000000062100720b */ /* 0x080fe20003f46200 */
[----:B------:R-:W-:Y:S01]  /*2c90*/  FADD R17, R17, -R18 ;  /* 0x8000001211117221 */ /* 0x000fe20000000000 */
[C---:B------:R-:W-:Y:S02]  /*2ca0*/  FSETP.GEU.AND P4, PT, |R33|.reuse, UR9, PT ;  /* 0x0000000921007c0b */ /* 0x040fe4000bf8e200 */
[----:B------:R-:W-:Y:S01]  /*2cb0*/  FSEL R33, |R33|, RZ, !P2 ;  /* 0x000000ff21217208 */ /* 0x000fe20005000200 */
[----:B------:R-:W-:Y:S01]  /*2cc0*/  FADD R17, -|R17|, R2 ;  /* 0x0000000211117221 */ /* 0x000fe20000000300 */
[----:B------:R-:W-:Y:S01]  /*2cd0*/  FSETP.GE.AND P2, PT, |R29|, R6, PT ;  /* 0x000000061d00720b */ /* 0x000fe20003f46200 */
[----:B----4-:R-:W-:Y:S01]  /*2ce0*/  FADD R13, R13, -R12 ;  /* 0x8000000c0d0d7221 */ /* 0x010fe20000000000 */
[----:B------:R-:W-:Y:S02]  /*2cf0*/  FSEL R16, R23, RZ, P3 ;  /* 0x000000ff17107208 */ /* 0x000fe40001800000 */
[----:B------:R-:W-:-:S02]  /*2d00*/  FSETP.GEU.AND P3, PT, |R29|, UR9, PT ;  /* 0x000000091d007c0b */ /* 0x000fc4000bf6e200 */
[----:B------:R-:W-:Y:S01]  /*2d10*/  FSEL R29, |R29|, RZ, !P2 ;  /* 0x000000ff1d1d7208 */ /* 0x000fe20005000200 */
[----:B------:R-:W-:Y:S01]  /*2d20*/  FADD R13, -|R13|, R2 ;  /* 0x000000020d0d7221 */ /* 0x000fe20000000300 */
[-C--:B------:R-:W-:Y:S01]  /*2d30*/  FSETP.GE.AND P2, PT, |R17|, R6.reuse, PT ;  /* 0x000000061100720b */ /* 0x080fe20003f46200 */
[----:B-1----:R-:W-:Y:S01]  /*2d40*/  FADD R19, R19, -R14 ;  /* 0x8000000e13137221 */ /* 0x002fe20000000000 */
[----:B------:R-:W-:Y:S02]  /*2d50*/  FSEL R29, R29, RZ, P3 ;  /* 0x000000ff1d1d7208 */ /* 0x000fe40001800000 */
[----:B------:R-:W-:Y:S01]  /*2d60*/  FSETP.GEU.AND P3, PT, |R17|, UR9, PT ;  /* 0x0000000911007c0b */ /* 0x000fe2000bf6e200 */
[----:B------:R-:W-:Y:S01]  /*2d70*/  FADD R19, -|R19|, R2 ;  /* 0x0000000213137221 */ /* 0x000fe20000000300 */
[----:B------:R-:W-:Y:S02]  /*2d80*/  FSEL R17, |R17|, RZ, !P2 ;  /* 0x000000ff11117208 */ /* 0x000fe40005000200 */
[----:B------:R-:W-:Y:S01]  /*2d90*/  FSETP.GE.AND P2, PT, |R13|, R6, PT ;  /* 0x000000060d00720b */ /* 0x000fe20003f46200 */
[----:B------:R-:W-:Y:S01]  /*2da0*/  FADD R15, R15, -R20 ;  /* 0x800000140f0f7221 */ /* 0x000fe20000000000 */
[----:B------:R-:W-:Y:S01]  /*2db0*/  FSEL R33, R33, RZ, P4 ;  /* 0x000000ff21217208 */ /* 0x000fe20002000000 */
[----:B------:R-:W-:Y:S01]  /*2dc0*/  FADD R27, R27, R26 ;  /* 0x0000001a1b1b7221 */ /* 0x000fe20000000000 */
[----:B------:R-:W-:-:S02]  /*2dd0*/  FSETP.GEU.AND P4, PT, |R13|, UR9, PT ;  /* 0x000000090d007c0b */ /* 0x000fc4000bf8e200 */
[----:B------:R-:W-:Y:S01]  /*2de0*/  FSEL R13, |R13|, RZ, !P2 ;  /* 0x000000ff0d0d7208 */ /* 0x000fe20005000200 */
[----:B------:R-:W-:Y:S01]  /*2df0*/  FADD R15, -|R15|, R2 ;  /* 0x000000020f0f7221 */ /* 0x000fe20000000300 */
[-C--:B------:R-:W-:Y:S01]  /*2e00*/  FSETP.GE.AND P2, PT, |R19|, R6.reuse, PT ;  /* 0x000000061300720b */ /* 0x080fe20003f46200 */
[----:B------:R-:W-:Y:S01]  /*2e10*/  FADD R16, R27, R16 ;  /* 0x000000101b107221 */ /* 0x000fe20000000000 */
[----:B------:R-:W-:Y:S02]  /*2e20*/  FSEL R17, R17, RZ, P3 ;  /* 0x000000ff11117208 */ /* 0x000fe40001800000 */
[C---:B------:R-:W-:Y:S02]  /*2e30*/  FSETP.GEU.AND P3, PT, |R19|.reuse, UR9, PT ;  /* 0x0000000913007c0b */ /* 0x040fe4000bf6e200 */
[----:B------:R-:W-:Y:S01]  /*2e40*/  FSEL R19, |R19|, RZ, !P2 ;  /* 0x000000ff13137208 */ /* 0x000fe20005000200 */
[----:B------:R-:W-:Y:S01]  /*2e50*/  FADD R16, R16, R33 ;  /* 0x0000002110107221 */ /* 0x000fe20000000000 */
[----:B------:R-:W-:-:S02]  /*2e60*/  FSETP.GE.AND P2, PT, |R15|, R6, PT ;  /* 0x000000060f00720b */ /* 0x000fc40003f46200 */
[----:B------:R-:W-:Y:S01]  /*2e70*/  FSEL R12, R19, RZ, P3 ;  /* 0x000000ff130c7208 */ /* 0x000fe20001800000 */
[----:B------:R-:W-:Y:S01]  /*2e80*/  FADD R16, R16, R29 ;  /* 0x0000001d10107221 */ /* 0x000fe20000000000 */
[C---:B------:R-:W-:Y:S02]  /*2e90*/  FSETP.GEU.AND P3, PT, |R15|.reuse, UR9, PT ;  /* 0x000000090f007c0b */ /* 0x040fe4000bf6e200 */
[----:B------:R-:W-:Y:S02]  /*2ea0*/  FSEL R15, |R15|, RZ, !P2 ;  /* 0x000000ff0f0f7208 */ /* 0x000fe40005000200 */
[----:B------:R-:W-:Y:S01]  /*2eb0*/  ISETP.NE.AND P2, PT, R31, RZ, PT ;  /* 0x000000ff1f00720c */ /* 0x000fe20003f45270 */
[----:B------:R-:W-:Y:S01]  /*2ec0*/  FADD R16, R16, R17 ;  /* 0x0000001110107221 */ /* 0x000fe20000000000 */
[----:B------:R-:W-:Y:S02]  /*2ed0*/  FSEL R13, R13, RZ, P4 ;  /* 0x000000ff0d0d7208 */ /* 0x000fe40002000000 */
[----:B------:R-:W-:-:S03]  /*2ee0*/  LEA R25, P4, R10, R25, 0x3 ;  /* 0x000000190a197211 */ /* 0x000fc600078818ff */
[----:B------:R-:W-:Y:S01]  /*2ef0*/  FADD R13, R16, R13 ;  /* 0x0000000d100d7221 */ /* 0x000fe20000000000 */
[----:B------:R-:W-:-:S03]  /*2f00*/  FSEL R15, R15, RZ, P3 ;  /* 0x000000ff0f0f7208 */ /* 0x000fc60001800000 */
[----:B------:R-:W-:Y:S01]  /*2f10*/  FADD R12, R13, R12 ;  /* 0x0000000c0d0c7221 */ /* 0x000fe20000000000 */
[----:B------:R-:W-:-:S03]  /*2f20*/  IMAD.X R24, R24, 0x1, R9, P4 ;  /* 0x0000000118187824 */ /* 0x000fc600020e0609 */
[----:B------:R-:W-:Y:S01]  /*2f30*/  FADD R26, R12, R15 ;  /* 0x0000000f0c1a7221 */ /* 0x000fe20000000000 */
[----:B------:R-:W-:Y:S06]  /*2f40*/  @P2 BRA `(.L_x_80) ;  /* 0xfffffff800882947 */ /* 0x000fec000383ffff */
.L_x_79:
[----:B---3--:R-:W-:Y:S05]  /*2f50*/  BSYNC.RECONVERGENT B1 ;  /* 0x0000000000017941 */ /* 0x008fea0003800200 */
.L_x_78:
[----:B------:R-:W-:Y:S05]  /*2f60*/  @!P1 BRA `(.L_x_77) ;  /* 0x0000000400b09947 */ /* 0x000fea0003800000 */
[----:B------:R-:W3:Y:S01]  /*2f70*/  LDC R9, c[0x0][0x3d4] ;  /* 0x0000f500ff097b82 */ /* 0x000ee20000000800 */
[----:B------:R-:W-:Y:S01]  /*2f80*/  ISETP.GE.U32.AND P2, PT, R30, 0x4, PT ;  /* 0x000000041e00780c */ /* 0x000fe20003f46070 */
[----:B------:R-:W-:Y:S01]  /*2f90*/  BSSY.RECONVERGENT B1, `(.L_x_81) ;  /* 0x0000037000017945 */ /* 0x000fe20003800200 */
[----:B0-----:R-:W-:-:S04]  /*2fa0*/  LOP3.LUT R21, R3, 0x3, RZ, 0xc0, !PT ;  /* 0x0000000303157812 */ /* 0x001fc800078ec0ff */
[----:B------:R-:W-:Y:S01]  /*2fb0*/  ISETP.NE.AND P1, PT, R21, RZ, PT ;  /* 0x000000ff1500720c */ /* 0x000fe20003f25270 */
[----:B------:R-:W3:Y:S02]  /*2fc0*/  LDC.64 R10, c[0x0][0x3a0] ;  /* 0x0000e800ff0a7b82 */ /* 0x000ee40000000a00 */
[----:B---3--:R-:W-:-:S04]  /*2fd0*/  IMAD.WIDE R10, R9, 0x4, R10 ;  /* 0x00000004090a7825 */ /* 0x008fc800078e020a */
[----:B------:R-:W-:Y:S06]  /*2fe0*/  @!P2 BRA `(.L_x_82) ;  /* 0x0000000000c4a947 */ /* 0x000fec0003800000 */
[----:B------:R-:W2:Y:S02]  /*2ff0*/  LDCU.64 UR4, c[0x0][0x3c8] ;  /* 0x00007900ff0477ac */ /* 0x000ea40008000a00 */
[----:B--2---:R-:W-:-:S04]  /*3000*/  IMAD.WIDE.U32 R12, R5, UR4, R10 ;  /* 0x00000004050c7c25 */ /* 0x004fc8000f8e000a */
[----:B------:R-:W-:Y:S01]  /*3010*/  IMAD R13, R5, UR5, R13 ;  /* 0x00000005050d7c24 */ /* 0x000fe2000f8e020d */
[----:B------:R-:W-:-:S04]  /*3020*/  IADD3 R14, P2, PT, R12, UR4, RZ ;  /* 0x000000040c0e7c10 */ /* 0x000fc8000ff5e0ff */
[----:B------:R-:W-:Y:S02]  /*3030*/  IADD3.X R15, PT, PT, R13, UR5, RZ, P2, !PT ;  /* 0x000000050d0f7c10 */ /* 0x000fe400097fe4ff */
[----:B------:R-:W-:Y:S01]  /*3040*/  IADD3 R16, P2, PT, R14, UR4, RZ ;  /* 0x000000040e107c10 */ /* 0x000fe2000ff5e0ff */
[----:B------:R-:W2:Y:S03]  /*3050*/  LDG.E R13, desc[UR12][R12.64+-0x4] ;  /* 0xfffffc0c0c0d7981 */ /* 0x000ea6000c1e1900 */
[----:B------:R-:W-:Y:S02]  /*3060*/  IADD3.X R17, PT, PT, R15, UR5, RZ, P2, !PT ;  /* 0x000000050f117c10 */ /* 0x000fe400097fe4ff */
[----:B------:R-:W-:Y:S01]  /*3070*/  IADD3 R18, P2, PT, R16, UR4, RZ ;  /* 0x0000000410127c10 */ /* 0x000fe2000ff5e0ff */
[----:B------:R-:W3:Y:S01]  /*3080*/  LDG.E R15, desc[UR12][R14.64+-0x4] ;  /* 0xfffffc0c0e0f7981 */ /* 0x000ee2000c1e1900 */
[----:B------:R-:W-:Y:S01]  /*3090*/  IMAD R9, R4, R3, R5 ;  /* 0x0000000304097224 */ /* 0x000fe200078e0205 */
[----:B------:R-:W0:Y:S01]  /*30a0*/  LDCU UR4, c[0x0][0x414] ;  /* 0x00008280ff0477ac */ /* 0x000e220008000800 */
[----:B------:R-:W-:-:S02]  /*30b0*/  IADD3.X R19, PT, PT, R17, UR5, RZ, P2, !PT ;  /* 0x0000000511137c10 */ /* 0x000fc400097fe4ff */
[----:B------:R-:W4:Y:S04]  /*30c0*/  LDG.E R17, desc[UR12][R16.64+-0x4] ;  /* 0xfffffc0c10117981 */ /* 0x000f28000c1e1900 */
[----:B------:R-:W5:Y:S01]  /*30d0*/  LDG.E R18, desc[UR12][R18.64+-0x4] ;  /* 0xfffffc0c12127981 */ /* 0x000f62000c1e1900 */
[----:B------:R-:W-:-:S05]  /*30e0*/  IMAD R9, R9, 0x4, R8 ;  /* 0x0000000409097824 */ /* 0x000fca00078e0208 */
[----:B-1----:R-:W2:Y:S04]  /*30f0*/  LDS R0, [R9] ;  /* 0x0000000009007984 */ /* 0x002ea80000000800 */
[----:B------:R-:W3:Y:S04]  /*3100*/  LDS R20, [R9+0x4] ;  /* 0x0000040009147984 */ /* 0x000ee80000000800 */
[----:B------:R-:W4:Y:S04]  /*3110*/  LDS R22, [R9+0x8] ;  /* 0x0000080009167984 */ /* 0x000f280000000800 */
[----:B------:R-:W5:Y:S01]  /*3120*/  LDS R23, [R9+0xc] ;  /* 0x00000c0009177984 */ /* 0x000f620000000800 */
[----:B------:R-:W-:-:S02]  /*3130*/  VIADD R5, R5, 0x4 ;  /* 0x0000000405057836 */ /* 0x000fc40000000000 */
[----:B--2---:R-:W-:-:S04]  /*3140*/  FADD R13, R0, -R13 ;  /* 0x8000000d000d7221 */ /* 0x004fc80000000000 */
[----:B------:R-:W-:Y:S01]  /*3150*/  FADD R13, -|R13|, R2 ;  /* 0x000000020d0d7221 */ /* 0x000fe20000000300 */
[----:B---3--:R-:W-:-:S04]  /*3160*/  FADD R15, R20, -R15 ;  /* 0x8000000f140f7221 */ /* 0x008fc80000000000 */
[----:B------:R-:W-:Y:S01]  /*3170*/  FSETP.GE.AND P2, PT, |R13|, R6, PT ;  /* 0x000000060d00720b */ /* 0x000fe20003f46200 */
[----:B------:R-:W-:Y:S01]  /*3180*/  FADD R15, -|R15|, R2 ;  /* 0x000000020f0f7221 */ /* 0x000fe20000000300 */
[----:B----4-:R-:W-:Y:S01]  /*3190*/  FADD R17, R22, -R17 ;  /* 0x8000001116117221 */ /* 0x010fe20000000000 */
[----:B0-----:R-:W-:-:S03]  /*31a0*/  FSETP.GEU.AND P4, PT, |R13|, UR4, PT ;  /* 0x000000040d007c0b */ /* 0x001fc6000bf8e200 */
[----:B------:R-:W-:Y:S01]  /*31b0*/  FADD R17, -|R17|, R2 ;  /* 0x0000000211117221 */ /* 0x000fe20000000300 */
[----:B-----5:R-:W-:Y:S01]  /*31c0*/  FADD R23, R23, -R18 ;  /* 0x8000001217177221 */ /* 0x020fe20000000000 */
[-C--:B------:R-:W-:Y:S02]  /*31d0*/  FSETP.GE.AND P3, PT, |R15|, R6.reuse, PT ;  /* 0x000000060f00720b */ /* 0x080fe40003f66200 */
[----:B------:R-:W-:Y:S01]  /*31e0*/  FSEL R13, |R13|, RZ, !P2 ;  /* 0x000000ff0d0d7208 */ /* 0x000fe20005000200 */
[----:B------:R-:W-:Y:S01]  /*31f0*/  FADD R23, -|R23|, R2 ;  /* 0x0000000217177221 */ /* 0x000fe20000000300 */
[----:B------:R-:W-:Y:S02]  /*3200*/  FSETP.GEU.AND P5, PT, |R15|, UR4, PT ;  /* 0x000000040f007c0b */ /* 0x000fe4000bfae200 */
[----:B------:R-:W-:Y:S02]  /*3210*/  FSETP.GE.AND P2, PT, |R17|, R6, PT ;  /* 0x000000061100720b */ /* 0x000fe40003f46200 */
[----:B------:R-:W-:-:S02]  /*3220*/  FSEL R15, |R15|, RZ, !P3 ;  /* 0x000000ff0f0f7208 */ /* 0x000fc40005800200 */
[----:B------:R-:W-:Y:S02]  /*3230*/  FSEL R13, R13, RZ, P4 ;  /* 0x000000ff0d0d7208 */ /* 0x000fe40002000000 */
[C---:B------:R-:W-:Y:S02]  /*3240*/  FSETP.GEU.AND P3, PT, |R17|.reuse, UR4, PT ;  /* 0x0000000411007c0b */ /* 0x040fe4000bf6e200 */
[----:B------:R-:W-:Y:S01]  /*3250*/  FSEL R17, |R17|, RZ, !P2 ;  /* 0x000000ff11117208 */ /* 0x000fe20005000200 */
[----:B------:R-:W-:Y:S01]  /*3260*/  FADD R13, R26, R13 ;  /* 0x0000000d1a0d7221 */ /* 0x000fe20000000000 */
[----:B------:R-:W-:Y:S02]  /*3270*/  FSEL R0, R15, RZ, P5 ;  /* 0x000000ff0f007208 */ /* 0x000fe40002800000 */
[C---:B------:R-:W-:Y:S02]  /*3280*/  FSETP.GE.AND P2, PT, |R23|.reuse, R6, PT ;  /* 0x000000061700720b */ /* 0x040fe40003f46200 */
[----:B------:R-:W-:Y:S01]  /*3290*/  FSETP.GEU.AND P4, PT, |R23|, UR4, PT ;  /* 0x0000000417007c0b */ /* 0x000fe2000bf8e200 */
[----:B------:R-:W-:Y:S01]  /*32a0*/  FADD R0, R13, R0 ;  /* 0x000000000d007221 */ /* 0x000fe20000000000 */
[----:B------:R-:W-:-:S02]  /*32b0*/  FSEL R17, R17, RZ, P3 ;  /* 0x000000ff11117208 */ /* 0x000fc40001800000 */
[----:B------:R-:W-:-:S03]  /*32c0*/  FSEL R23, |R23|, RZ, !P2 ;  /* 0x000000ff17177208 */ /* 0x000fc60005000200 */
[----:B------:R-:W-:Y:S01]  /*32d0*/  FADD R0, R0, R17 ;  /* 0x0000001100007221 */ /* 0x000fe20000000000 */
[----:B------:R-:W-:-:S05]  /*32e0*/  FSEL R23, R23, RZ, P4 ;  /* 0x000000ff17177208 */ /* 0x000fca0002000000 */
[----:B------:R-:W-:-:S07]  /*32f0*/  FADD R26, R0, R23 ;  /* 0x00000017001a7221 */ /* 0x000fce0000000000 */
.L_x_82:
[----:B------:R-:W-:Y:S05]  /*3300*/  BSYNC.RECONVERGENT B1 ;  /* 0x0000000000017941 */ /* 0x000fea0003800200 */
.L_x_81:
[----:B------:R-:W-:Y:S05]  /*3310*/  @!P1 BRA `(.L_x_77) ;  /* 0x0000000000c49947 */ /* 0x000fea0003800000 */
[----:B------:R-:W-:Y:S01]  /*3320*/  ISETP.NE.AND P2, PT, R21, 0x1, PT ;  /* 0x000000011500780c */ /* 0x000fe20003f45270 */
[----:B------:R-:W-:Y:S01]  /*3330*/  BSSY.RECONVERGENT B1, `(.L_x_83) ;  /* 0x000001f000017945 */ /* 0x000fe20003800200 */
[----:B-1----:R-:W-:-:S04]  /*3340*/  LOP3.LUT R0, R3, 0x1, RZ, 0xc0, !PT ;  /* 0x0000000103007812 */ /* 0x002fc800078ec0ff */
[----:B------:R-:W-:-:S07]  /*3350*/  ISETP.NE.U32.AND P1, PT, R0, 0x1, PT ;  /* 0x000000010000780c */ /* 0x000fce0003f25070 */
[----:B------:R-:W-:Y:S06]  /*3360*/  @!P2 BRA `(.L_x_84) ;  /* 0x00000000006ca947 */ /* 0x000fec0003800000 */
[----:B------:R-:W2:Y:S02]  /*3370*/  LDCU.64 UR4, c[0x0][0x3c8] ;  /* 0x00007900ff0477ac */ /* 0x000ea40008000a00 */
[----:B--2---:R-:W-:-:S04]  /*3380*/  IMAD.WIDE.U32 R12, R5, UR4, R10 ;  /* 0x00000004050c7c25 */ /* 0x004fc8000f8e000a */
[----:B------:R-:W-:Y:S01]  /*3390*/  IMAD R13, R5, UR5, R13 ;  /* 0x00000005050d7c24 */ /* 0x000fe2000f8e020d */
[----:B------:R-:W-:Y:S01]  /*33a0*/  IADD3 R14, P2, PT, R12, UR4, RZ ;  /* 0x000000040c0e7c10 */ /* 0x000fe2000ff5e0ff */
[----:B------:R-:W-:Y:S01]  /*33b0*/  IMAD R9, R4, R3, R5 ;  /* 0x0000000304097224 */ /* 0x000fe200078e0205 */
[----:B------:R-:W0:Y:S02]  /*33c0*/  LDCU UR4, c[0x0][0x414] ;  /* 0x00008280ff0477ac */ /* 0x000e240008000800 */
[----:B------:R-:W-:Y:S02]  /*33d0*/  IADD3.X R15, PT, PT, R13, UR5, RZ, P2, !PT ;  /* 0x000000050d0f7c10 */ /* 0x000fe400097fe4ff */
[----:B------:R-:W2:Y:S04]  /*33e0*/  LDG.E R13, desc[UR12][R12.64+-0x4] ;  /* 0xfffffc0c0c0d7981 */ /* 0x000ea8000c1e1900 */
[----:B------:R-:W3:Y:S01]  /*33f0*/  LDG.E R15, desc[UR12][R14.64+-0x4] ;  /* 0xfffffc0c0e0f7981 */ /* 0x000ee2000c1e1900 */
[----:B------:R-:W-:Y:S01]  /*3400*/  IMAD R9, R9, 0x4, R8 ;  /* 0x0000000409097824 */ /* 0x000fe200078e0208 */
[----:B------:R-:W-:-:S04]  /*3410*/  IADD3 R5, PT, PT, R5, 0x2, RZ ;  /* 0x0000000205057810 */ /* 0x000fc80007ffe0ff */
[----:B------:R-:W2:Y:S04]  /*3420*/  LDS R0, [R9] ;  /* 0x0000000009007984 */ /* 0x000ea80000000800 */
[----:B------:R-:W3:Y:S01]  /*3430*/  LDS R16, [R9+0x4] ;  /* 0x0000040009107984 */ /* 0x000ee20000000800 */
[----:B--2---:R-:W-:-:S04]  /*3440*/  FADD R17, R0, -R13 ;  /* 0x8000000d00117221 */ /* 0x004fc80000000000 */
[----:B------:R-:W-:Y:S01]  /*3450*/  FADD R17, -|R17|, R2 ;  /* 0x0000000211117221 */ /* 0x000fe20000000300 */
[----:B---3--:R-:W-:-:S04]  /*3460*/  FADD R19, R16, -R15 ;  /* 0x8000000f10137221 */ /* 0x008fc80000000000 */
[----:B------:R-:W-:Y:S01]  /*3470*/  FADD R19, -|R19|, R2 ;  /* 0x0000000213137221 */ /* 0x000fe20000000300 */
[CC--:B------:R-:W-:Y:S02]  /*3480*/  FSETP.GE.AND P3, PT, |R17|.reuse, R6.reuse, PT ;  /* 0x000000061100720b */ /* 0x0c0fe40003f66200 */
[C---:B0-----:R-:W-:Y:S02]  /*3490*/  FSETP.GEU.AND P2, PT, |R17|.reuse, UR4, PT ;  /* 0x0000000411007c0b */ /* 0x041fe4000bf4e200 */
[----:B------:R-:W-:Y:S02]  /*34a0*/  FSEL R17, |R17|, RZ, !P3 ;  /* 0x000000ff11117208 */ /* 0x000fe40005800200 */
[C---:B------:R-:W-:Y:S02]  /*34b0*/  FSETP.GE.AND P4, PT, |R19|.reuse, R6, PT ;  /* 0x000000061300720b */ /* 0x040fe40003f86200 */
[----:B------:R-:W-:Y:S02]  /*34c0*/  FSETP.GEU.AND P3, PT, |R19|, UR4, PT ;  /* 0x0000000413007c0b */ /* 0x000fe4000bf6e200 */
[----:B------:R-:W-:-:S02]  /*34d0*/  FSEL R17, R17, RZ, P2 ;  /* 0x000000ff11117208 */ /* 0x000fc40001000000 */
[----:B------:R-:W-:-:S03]  /*34e0*/  FSEL R19, |R19|, RZ, !P4 ;  /* 0x000000ff13137208 */ /* 0x000fc60006000200 */
[----:B------:R-:W-:Y:S01]  /*34f0*/  FADD R17, R26, R17 ;  /* 0x000000111a117221 */ /* 0x000fe20000000000 */
[----:B------:R-:W-:-:S05]  /*3500*/  FSEL R0, R19, RZ, P3 ;  /* 0x000000ff13007208 */ /* 0x000fca0001800000 */
[----:B------:R-:W-:-:S07]  /*3510*/  FADD R26, R17, R0 ;  /* 0x00000000111a7221 */ /* 0x000fce0000000000 */
.L_x_84:
[----:B------:R-:W-:Y:S05]  /*3520*/  BSYNC.RECONVERGENT B1 ;  /* 0x0000000000017941 */ /* 0x000fea0003800200 */
.L_x_83:
[----:B------:R-:W-:Y:S05]  /*3530*/  @P1 BRA `(.L_x_77) ;  /* 0x00000000003c1947 */ /* 0x000fea0003800000 */
[----:B------:R-:W0:Y:S02]  /*3540*/  LDCU.64 UR4, c[0x0][0x3c8] ;  /* 0x00007900ff0477ac */ /* 0x000e240008000a00 */
[C---:B0-----:R-:W-:Y:S01]  /*3550*/  IMAD.WIDE.U32 R10, R5.reuse, UR4, R10 ;  /* 0x00000004050a7c25 */ /* 0x041fe2000f8e000a */
[----:B------:R-:W0:Y:S03]  /*3560*/  LDCU UR4, c[0x0][0x414] ;  /* 0x00008280ff0477ac */ /* 0x000e260008000800 */
[----:B------:R-:W-:-:S05]  /*3570*/  IMAD R11, R5, UR5, R11 ;  /* 0x00000005050b7c24 */ /* 0x000fca000f8e020b */
[----:B------:R-:W3:Y:S01]  /*3580*/  LDG.E R10, desc[UR12][R10.64+-0x4] ;  /* 0xfffffc0c0a0a7981 */ /* 0x000ee2000c1e1900 */
[----:B------:R-:W-:-:S04]  /*3590*/  IMAD R5, R4, R3, R5 ;  /* 0x0000000304057224 */ /* 0x000fc800078e0205 */
[----:B------:R-:W-:-:S06]  /*35a0*/  IMAD R5, R5, 0x4, R8 ;  /* 0x0000000405057824 */ /* 0x000fcc00078e0208 */
[----:B------:R-:W3:Y:S02]  /*35b0*/  LDS R5, [R5] ;  /* 0x0000000005057984 */ /* 0x000ee40000000800 */
[----:B---3--:R-:W-:-:S04]  /*35c0*/  FADD R9, R5, -R10 ;  /* 0x8000000a05097221 */ /* 0x008fc80000000000 */
[----:B------:R-:W-:-:S05]  /*35d0*/  FADD R9, -|R9|, R2 ;  /* 0x0000000209097221 */ /* 0x000fca0000000300 */
[C---:B------:R-:W-:Y:S02]  /*35e0*/  FSETP.GE.AND P1, PT, |R9|.reuse, R6, PT ;  /* 0x000000060900720b */ /* 0x040fe40003f26200 */
[C---:B0-----:R-:W-:Y:S02]  /*35f0*/  FSETP.GEU.AND P2, PT, |R9|.reuse, UR4, PT ;  /* 0x0000000409007c0b */ /* 0x041fe4000bf4e200 */
[----:B------:R-:W-:-:S04]  /*3600*/  FSEL R9, |R9|, RZ, !P1 ;  /* 0x000000ff09097208 */ /* 0x000fc80004800200 */
[----:B------:R-:W-:-:S05]  /*3610*/  FSEL R9, R9, RZ, P2 ;  /* 0x000000ff09097208 */ /* 0x000fca0001000000 */
[----:B------:R-:W-:-:S07]  /*3620*/  FADD R26, R26, R9 ;  /* 0x000000091a1a7221 */ /* 0x000fce0000000000 */
.L_x_77:
[----:B---3--:R-:W-:Y:S05]  /*3630*/  BSYNC.RECONVERGENT B0 ;  /* 0x0000000000007941 */ /* 0x008fea0003800200 */
.L_x_76:
[----:B------:R-:W3:Y:S01]  /*3640*/  LDCU UR8, c[0x0][0x40c] ;  /* 0x00008180ff0877ac */ /* 0x000ee20008000800 */
[----:B-1----:R-:W-:Y:S01]  /*3650*/  I2FP.F32.S32 R0, R3 ;  /* 0x0000000300007245 */ /* 0x002fe20000201400 */
[----:B------:R-:W-:Y:S01]  /*3660*/  BSSY.RECONVERGENT B0, `(.L_x_85) ;  /* 0x0000122000007945 */ /* 0x000fe20003800200 */
[----:B------:R-:W-:Y:S01]  /*3670*/  FSETP.NAN.AND P1, PT, |R26|, |R26|, PT ;  /* 0x4000001a1a00720b */ /* 0x000fe20003f28200 */
[----:B------:R-:W1:Y:S01]  /*3680*/  LDCU UR4, c[0x0][0x410] ;  /* 0x00008200ff0477ac */ /* 0x000e620008000800 */
[----:B---3--:R-:W-:Y:S02]  /*3690*/  IMAD R5, R3, UR8, RZ ;  /* 0x0000000803057c24 */ /* 0x008fe4000f8e02ff */
[----:B-1----:R-:W-:Y:S02]  /*36a0*/  FMUL R9, R0, UR4 ;  /* 0x0000000400097c20 */ /* 0x002fe40008400000 */
[----:B------:R-:W-:-:S03]  /*36b0*/  IMAD R5, R5, 0x4, R8 ;  /* 0x0000000405057824 */ /* 0x000fc600078e0208 */
[----:B------:R-:W-:Y:S01]  /*36c0*/  FSETP.GT.AND P2, PT, R26, R9, PT ;  /* 0x000000091a00720b */ /* 0x000fe20003f44000 */
[----:B------:R-:W-:-:S05]  /*36d0*/  IMAD R9, R4, 0x4, R5 ;  /* 0x0000000404097824 */ /* 0x000fca00078e0205 */
[----:B------:R1:W-:Y:S01]  /*36e0*/  @P1 STS [R9], RZ ;  /* 0x000000ff09001388 */ /* 0x0003e20000000800 */
[----:B------:R-:W-:-:S06]  /*36f0*/  ISETP.NE.AND P1, PT, R4, RZ, PT ;  /* 0x000000ff0400720c */ /* 0x000fcc0003f25270 */
[----:B------:R1:W-:Y:S01]  /*3700*/  @!P2 STS [R9], R26 ;  /* 0x0000001a0900a388 */ /* 0x0003e20000000800 */
[----:B------:R-:W-:Y:S06]  /*3710*/  BAR.SYNC.DEFER_BLOCKING 0x0 ;  /* 0x0000000000007b1d */ /* 0x000fec0000010000 */
[----:B------:R-:W-:Y:S05]  /*3720*/  @P1 BRA `(.L_x_86) ;  /* 0x0000001000541947 */ /* 0x000fea0003800000 */
[----:B------:R-:W-:Y:S01]  /*3730*/  UISETP.GE.AND UP0, UPT, UR8, 0x1, UPT ;  /* 0x000000010800788c */ /* 0x000fe2000bf06270 */
[----:B-1----:R-:W-:Y:S02]  /*3740*/  IMAD.MOV.U32 R9, RZ, RZ, RZ ;  /* 0x000000ffff097224 */ /* 0x002fe400078e00ff */
[----:B------:R-:W-:-:S06]  /*3750*/  IMAD.MOV.U32 R6, RZ, RZ, RZ ;  /* 0x000000ffff067224 */ /* 0x000fcc00078e00ff */
[----:B------:R-:W-:Y:S05]  /*3760*/  BRA.U !UP0, `(.L_x_87) ;  /* 0x0000000908a87547 */ /* 0x000fea000b800000 */
[----:B------:R-:W-:Y:S01]  /*3770*/  UISETP.GE.U32.AND UP0, UPT, UR8, 0x10, UPT ;  /* 0x000000100800788c */ /* 0x000fe2000bf06070 */
[----:B------:R-:W-:Y:S01]  /*3780*/  IMAD.MOV.U32 R6, RZ, RZ, RZ ;  /* 0x000000ffff067224 */ /* 0x000fe200078e00ff */
[----:B------:R-:W-:Y:S01]  /*3790*/  ULOP3.LUT UR5, UR8, 0xf, URZ, 0xc0, !UPT ;  /* 0x0000000f08057892 */ /* 0x000fe2000f8ec0ff */
[----:B------:R-:W-:Y:S02]  /*37a0*/  IMAD.MOV.U32 R2, RZ, RZ, RZ ;  /* 0x000000ffff027224 */ /* 0x000fe400078e00ff */
[----:B------:R-:W-:Y:S01]  /*37b0*/  IMAD.MOV.U32 R9, RZ, RZ, RZ ;  /* 0x000000ffff097224 */ /* 0x000fe200078e00ff */
[----:B------:R-:W-:-:S03]  /*37c0*/  UISETP.NE.AND UP1, UPT, UR5, URZ, UPT ;  /* 0x000000ff0500728c */ /* 0x000fc6000bf25270 */
[----:B------:R-:W-:Y:S08]  /*37d0*/  BRA.U !UP0, `(.L_x_88) ;  /* 0x0000000508447547 */ /* 0x000ff0000b800000 */
[----:B------:R-:W1:Y:S01]  /*37e0*/  S2R R9, SR_CgaCtaId ;  /* 0x0000000000097919 */ /* 0x000e620000008800 */
[----:B------:R-:W3:Y:S01]  /*37f0*/  LDCU UR4, c[0x0][0x404] ;  /* 0x00008080ff0477ac */ /* 0x000ee20008000800 */
[----:B------:R-:W-:Y:S01]  /*3800*/  MOV R0, 0x400 ;  /* 0x0000040000007802 */ /* 0x000fe20000000f00 */
[----:B------:R-:W-:Y:S01]  /*3810*/  IMAD.MOV.U32 R6, RZ, RZ, RZ ;  /* 0x000000ffff067224 */ /* 0x000fe200078e00ff */
[----:B------:R-:W-:-:S06]  /*3820*/  ULOP3.LUT UR6, UR8, 0x7ffffff0, URZ, 0xc0, !UPT ;  /* 0x7ffffff008067892 */ /* 0x000fcc000f8ec0ff */
[----:B------:R-:W-:Y:S01]  /*3830*/  IMAD.U32 R2, RZ, RZ, UR6 ;  /* 0x00000006ff027e24 */ /* 0x000fe2000f8e00ff */
[----:B---3--:R-:W-:-:S04]  /*3840*/  UIADD3 UR4, UPT, UPT, UR4, UR8, URZ ;  /* 0x0000000804047290 */ /* 0x008fc8000fffe0ff */
[----:B------:R-:W-:Y:S01]  /*3850*/  USHF.L.U32 UR4, UR4, 0x2, URZ ;  /* 0x0000000204047899 */ /* 0x000fe200080006ff */
[----:B-1----:R-:W-:Y:S01]  /*3860*/  LEA R0, R9, R0, 0x18 ;  /* 0x0000000009007211 */ /* 0x002fe200078ec0ff */
[----:B------:R-:W-:-:S04]  /*3870*/  IMAD.MOV.U32 R9, RZ, RZ, RZ ;  /* 0x000000ffff097224 */ /* 0x000fc800078e00ff */
[----:B------:R-:W-:Y:S02]  /*3880*/  IMAD R4, R3, UR4, R0 ;  /* 0x0000000403047c24 */ /* 0x000fe4000f8e0200 */
[----:B------:R-:W-:Y:S02]  /*3890*/  IMAD.MOV.U32 R0, RZ, RZ, RZ ;  /* 0x000000ffff007224 */ /* 0x000fe400078e00ff */
[----:B------:R-:W-:-:S07]  /*38a0*/  VIADD R4, R4, 0x20 ;  /* 0x0000002004047836 */ /* 0x000fce0000000000 */
.L_x_89:
[----:B------:R-:W1:Y:S04]  /*38b0*/  LDS R11, [R4+-0x20] ;  /* 0xffffe000040b7984 */ /* 0x000e680000000800 */
[----:B--2---:R-:W2:Y:S04]  /*38c0*/  LDS R13, [R4+-0x1c] ;  /* 0xffffe400040d7984 */ /* 0x004ea80000000800 */
[----:B------:R-:W3:Y:S04]  /*38d0*/  LDS R15, [R4+-0x18] ;  /* 0xffffe800040f7984 */ /* 0x000ee80000000800 */
[----:B------:R-:W4:Y:S04]  /*38e0*/  LDS R17, [R4+-0x14] ;  /* 0xffffec0004117984 */ /* 0x000f280000000800 */
[----:B------:R-:W5:Y:S04]  /*38f0*/  LDS R19, [R4+-0x10] ;  /* 0xfffff00004137984 */ /* 0x000f680000000800 */
[----:B0-----:R-:W0:Y:S01]  /*3900*/  LDS R21, [R4+-0xc] ;  /* 0xfffff40004157984 */ /* 0x001e220000000800 */
[----:B-1----:R-:W-:-:S04]  /*3910*/  FSETP.GEU.AND P3, PT, R6, R11, PT ;  /* 0x0000000b0600720b */ /* 0x002fc80003f6e000 */
[----:B------:R-:W-:Y:S02]  /*3920*/  FSEL R6, R11, R6, !P3 ;  /* 0x000000060b067208 */ /* 0x000fe40005800000 */
[----:B------:R-:W1:Y:S01]  /*3930*/  LDS R11, [R4+-0x8] ;  /* 0xfffff800040b7984 */ /* 0x000e620000000800 */
[----:B------:R-:W-:Y:S02]  /*3940*/  SEL R9, R0, R9, !P3 ;  /* 0x0000000900097207 */ /* 0x000fe40005800000 */
[----:B--2---:R-:W-:-:S04]  /*3950*/  FSETP.GEU.AND P1, PT, R6, R13, PT ;  /* 0x0000000d0600720b */ /* 0x004fc80003f2e000 */
[----:B------:R-:W-:Y:S02]  /*3960*/  FSEL R6, R13, R6, !P1 ;  /* 0x000000060d067208 */ /* 0x000fe40004800000 */
[----:B------:R-:W2:Y:S02]  /*3970*/  LDS R13, [R4+-0x4] ;  /* 0xfffffc00040d7984 */ /* 0x000ea40000000800 */
[----:B---3--:R-:W-:-:S04]  /*3980*/  FSETP.GEU.AND P2, PT, R6, R15, PT ;  /* 0x0000000f0600720b */ /* 0x008fc80003f4e000 */
[----:B------:R-:W-:Y:S01]  /*3990*/  FSEL R6, R15, R6, !P2 ;  /* 0x000000060f067208 */ /* 0x000fe20005000000 */
[----:B------:R-:W-:Y:S01]  /*39a0*/  @!P1 VIADD R9, R0, 0x1 ;  /* 0x0000000100099836 */ /* 0x000fe20000000000 */
[----:B------:R-:W3:Y:S02]  /*39b0*/  LDS R15, [R4] ;  /* 0x00000000040f7984 */ /* 0x000ee40000000800 */
[----:B----4-:R-:W-:-:S04]  /*39c0*/  FSETP.GEU.AND P4, PT, R6, R17, PT ;  /* 0x000000110600720b */ /* 0x010fc80003f8e000 */
[----:B------:R-:W-:Y:S01]  /*39d0*/  FSEL R6, R17, R6, !P4 ;  /* 0x0000000611067208 */ /* 0x000fe20006000000 */
[----:B------:R-:W-:Y:S01]  /*39e0*/  @!P2 VIADD R9, R0, 0x2 ;  /* 0x000000020009a836 */ /* 0x000fe20000000000 */
[----:B------:R-:W4:Y:S02]  /*39f0*/  LDS R17, [R4+0x4] ;  /* 0x0000040004117984 */ /* 0x000f240000000800 */
[----:B-----5:R-:W-:-:S04]  /*3a00*/  FSETP.GEU.AND P6, PT, R6, R19, PT ;  /* 0x000000130600720b */ /* 0x020fc80003fce000 */
[----:B------:R-:W-:Y:S01]  /*3a10*/  FSEL R6, R19, R6, !P6 ;  /* 0x0000000613067208 */ /* 0x000fe20007000000 */
[----:B------:R-:W-:Y:S01]  /*3a20*/  @!P4 VIADD R9, R0, 0x3 ;  /* 0x000000030009c836 */ /* 0x000fe20000000000 */
[----:B------:R-:W5:Y:S02]  /*3a30*/  LDS R19, [R4+0x8] ;  /* 0x0000080004137984 */ /* 0x000f640000000800 */
[----:B0-----:R-:W-:-:S04]  /*3a40*/  FSETP.GEU.AND P5, PT, R6, R21, PT ;  /* 0x000000150600720b */ /* 0x001fc80003fae000 */
[----:B------:R-:W-:Y:S01]  /*3a50*/  FSEL R6, R21, R6, !P5 ;  /* 0x0000000615067208 */ /* 0x000fe20006800000 */
[----:B------:R-:W-:Y:S01]  /*3a60*/  @!P6 VIADD R9, R0, 0x4 ;  /* 0x000000040009e836 */ /* 0x000fe20000000000 */
[----:B------:R-:W0:Y:S02]  /*3a70*/  LDS R21, [R4+0xc] ;  /* 0x00000c0004157984 */ /* 0x000e240000000800 */
[----:B-1----:R-:W-:-:S04]  /*3a80*/  FSETP.GEU.AND P3, PT, R6, R11, PT ;  /* 0x0000000b0600720b */ /* 0x002fc80003f6e000 */
[----:B------:R-:W-:Y:S01]  /*3a90*/  FSEL R6, R11, R6, !P3 ;  /* 0x000000060b067208 */ /* 0x000fe20005800000 */
[----:B------:R-:W-:Y:S01]  /*3aa0*/  @!P5 VIADD R9, R0, 0x5 ;  /* 0x000000050009d836 */ /* 0x000fe20000000000 */
[----:B------:R-:W1:Y:S02]  /*3ab0*/  LDS R11, [R4+0x10] ;  /* 0x00001000040b7984 */ /* 0x000e640000000800 */
[----:B--2---:R-:W-:-:S04]  /*3ac0*/  FSETP.GEU.AND P1, PT, R6, R13, PT ;  /* 0x0000000d0600720b */ /* 0x004fc80003f2e000 */
[----:B------:R-:W-:Y:S01]  /*3ad0*/  FSEL R6, R13, R6, !P1 ;  /* 0x000000060d067208 */ /* 0x000fe20004800000 */
[----:B------:R-:W-:Y:S01]  /*3ae0*/  @!P3 VIADD R9, R0, 0x6 ;  /* 0x000000060009b836 */ /* 0x000fe20000000000 */
[----:B------:R-:W2:Y:S02]  /*3af0*/  LDS R13, [R4+0x14] ;  /* 0x00001400040d7984 */ /* 0x000ea40000000800 */
[----:B---3--:R-:W-:-:S04]  /*3b00*/  FSETP.GEU.AND P2, PT, R6, R15, PT ;  /* 0x0000000f0600720b */ /* 0x008fc80003f4e000 */
[----:B------:R-:W-:Y:S01]  /*3b10*/  FSEL R6, R15, R6, !P2 ;  /* 0x000000060f067208 */ /* 0x000fe20005000000 */
[----:B------:R-:W-:Y:S01]  /*3b20*/  @!P1 VIADD R9, R0, 0x7 ;  /* 0x0000000700099836 */ /* 0x000fe20000000000 */
[----:B------:R-:W3:Y:S02]  /*3b30*/  LDS R15, [R4+0x18] ;  /* 0x00001800040f7984 */ /* 0x000ee40000000800 */
[----:B----4-:R-:W-:-:S04]  /*3b40*/  FSETP.GEU.AND P4, PT, R6, R17, PT ;  /* 0x000000110600720b */ /* 0x010fc80003f8e000 */
[----:B------:R-:W-:Y:S01]  /*3b50*/  FSEL R6, R17, R6, !P4 ;  /* 0x0000000611067208 */ /* 0x000fe20006000000 */
[----:B------:R-:W-:Y:S01]  /*3b60*/  @!P2 VIADD R9, R0, 0x8 ;  /* 0x000000080009a836 */ /* 0x000fe20000000000 */
[----:B------:R4:W3:Y:S02]  /*3b70*/  LDS R17, [R4+0x1c] ;  /* 0x00001c0004117984 */ /* 0x0008e40000000800 */
[----:B-----5:R-:W-:-:S04]  /*3b80*/  FSETP.GEU.AND P6, PT, R6, R19, PT ;  /* 0x000000130600720b */ /* 0x020fc80003fce000 */
[----:B------:R-:W-:Y:S01]  /*3b90*/  FSEL R6, R19, R6, !P6 ;  /* 0x0000000613067208 */ /* 0x000fe20007000000 */
[----:B------:R-:W-:Y:S02]  /*3ba0*/  @!P4 VIADD R9, R0, 0x9 ;  /* 0x000000090009c836 */ /* 0x000fe40000000000 */
[----:B----4-:R-:W-:Y:S01]  /*3bb0*/  VIADD R4, R4, 0x40 ;  /* 0x0000004004047836 */ /* 0x010fe20000000000 */
[----:B0-----:R-:W-:-:S04]  /*3bc0*/  FSETP.GEU.AND P5, PT, R6, R21, PT ;  /* 0x000000150600720b */ /* 0x001fc80003fae000 */
[----:B------:R-:W-:Y:S01]  /*3bd0*/  FSEL R6, R21, R6, !P5 ;  /* 0x0000000615067208 */ /* 0x000fe20006800000 */
[----:B------:R-:W-:-:S03]  /*3be0*/  @!P6 VIADD R9, R0, 0xa ;  /* 0x0000000a0009e836 */ /* 0x000fc60000000000 */
[----:B-1----:R-:W-:-:S04]  /*3bf0*/  FSETP.GEU.AND P3, PT, R6, R11, PT ;  /* 0x0000000b0600720b */ /* 0x002fc80003f6e000 */
[----:B------:R-:W-:Y:S01]  /*3c00*/  FSEL R6, R11, R6, !P3 ;  /* 0x000000060b067208 */ /* 0x000fe20005800000 */
[----:B------:R-:W-:-:S03]  /*3c10*/  @!P5 VIADD R9, R0, 0xb ;  /* 0x0000000b0009d836 */ /* 0x000fc60000000000 */
[----:B--2---:R-:W-:-:S04]  /*3c20*/  FSETP.GEU.AND P1, PT, R6, R13, PT ;  /* 0x0000000d0600720b */ /* 0x004fc80003f2e000 */
[----:B------:R-:W-:Y:S01]  /*3c30*/  FSEL R6, R13, R6, !P1 ;  /* 0x000000060d067208 */ /* 0x000fe20004800000 */
[----:B------:R-:W-:-:S03]  /*3c40*/  @!P3 VIADD R9, R0, 0xc ;  /* 0x0000000c0009b836 */ /* 0x000fc60000000000 */
[----:B---3--:R-:W-:-:S04]  /*3c50*/  FSETP.GEU.AND P2, PT, R6, R15, PT ;  /* 0x0000000f0600720b */ /* 0x008fc80003f4e000 */
[----:B------:R-:W-:Y:S01]  /*3c60*/  FSEL R6, R15, R6, !P2 ;  /* 0x000000060f067208 */ /* 0x000fe20005000000 */
[----:B------:R-:W-:-:S03]  /*3c70*/  @!P1 VIADD R9, R0, 0xd ;  /* 0x0000000d00099836 */ /* 0x000fc60000000000 */
[----:B------:R-:W-:-:S04]  /*3c80*/  FSETP.GEU.AND P4, PT, R6, R17, PT ;  /* 0x000000110600720b */ /* 0x000fc80003f8e000 */
[----:B------:R-:W-:Y:S01]  /*3c90*/  FSEL R6, R17, R6, !P4 ;  /* 0x0000000611067208 */ /* 0x000fe20006000000 */
[----:B------:R-:W-:-:S08]  /*3ca0*/  @!P2 VIADD R9, R0, 0xe ;  /* 0x0000000e0009a836 */ /* 0x000fd00000000000 */
[C---:B------:R-:W-:Y:S02]  /*3cb0*/  @!P4 VIADD R9, R0.reuse, 0xf ;  /* 0x0000000f0009c836 */ /* 0x040fe40000000000 */
[----:B------:R-:W-:-:S05]  /*3cc0*/  VIADD R0, R0, 0x10 ;  /* 0x0000001000007836 */ /* 0x000fca0000000000 */
[----:B------:R-:W-:-:S13]  /*3cd0*/  ISETP.NE.AND P1, PT, R0, R2, PT ;  /* 0x000000020000720c */ /* 0x000fda0003f25270 */
[----:B------:R-:W-:Y:S05]  /*3ce0*/  @P1 BRA `(.L_x_89) ;  /* 0xfffffff800f01947 */ /* 0x000fea000383ffff */
.L_x_88:
[----:B------:R-:W-:Y:S05]  /*3cf0*/  BRA.U !UP1, `(.L_x_87) ;  /* 0x0000000509447547 */ /* 0x000fea000b800000 */
[----:B------:R-:W-:Y:S02]  /*3d00*/  UISETP.GE.U32.AND UP0, UPT, UR5, 0x8, UPT ;  /* 0x000000080500788c */ /* 0x000fe4000bf06070 */
[----:B------:R-:W-:-:S04]  /*3d10*/  ULOP3.LUT UR6, UR8, 0x7, URZ, 0xc0, !UPT ;  /* 0x0000000708067892 */ /* 0x000fc8000f8ec0ff */
[----:B------:R-:W-:-:S03]  /*3d20*/  UISETP.NE.AND UP1, UPT, UR6, URZ, UPT ;  /* 0x000000ff0600728c */ /* 0x000fc6000bf25270 */
[----:B------:R-:W-:Y:S08]  /*3d30*/  BRA.U !UP0, `(.L_x_90) ;  /* 0x0000000108887547 */ /* 0x000ff0000b800000 */
[----:B------:R-:W-:-:S05]  /*3d40*/  IMAD R0, R2, 0x4, R5 ;  /* 0x0000000402007824 */ /* 0x000fca00078e0205 */
[----:B------:R-:W1:Y:S04]  /*3d50*/  LDS R11, [R0] ;  /* 0x00000000000b7984 */ /* 0x000e680000000800 */
[----:B--2---:R-:W2:Y:S04]  /*3d60*/  LDS R13, [R0+0x4] ;  /* 0x00000400000d7984 */ /* 0x004ea80000000800 */
[----:B------:R-:W3:Y:S04]  /*3d70*/  LDS R15, [R0+0x8] ;  /* 0x00000800000f7984 */ /* 0x000ee80000000800 */
[----:B------:R-:W4:Y:S04]  /*3d80*/  LDS R17, [R0+0xc] ;  /* 0x00000c0000117984 */ /* 0x000f280000000800 */
[----:B------:R-:W5:Y:S04]  /*3d90*/  LDS R19, [R0+0x10] ;  /* 0x0000100000137984 */ /* 0x000f680000000800 */
[----:B0-----:R-:W0:Y:S01]  /*3da0*/  LDS R21, [R0+0x14] ;  /* 0x0000140000157984 */ /* 0x001e220000000800 */
[----:B-1----:R-:W-:-:S04]  /*3db0*/  FSETP.GEU.AND P5, PT, R6, R11, PT ;  /* 0x0000000b0600720b */ /* 0x002fc80003fae000 */
[----:B------:R-:W-:Y:S02]  /*3dc0*/  FSEL R6, R11, R6, !P5 ;  /* 0x000000060b067208 */ /* 0x000fe40006800000 */
[----:B------:R-:W1:Y:S01]  /*3dd0*/  LDS R11, [R0+0x18] ;  /* 0x00001800000b7984 */ /* 0x000e620000000800 */
[----:B------:R-:W-:Y:S02]  /*3de0*/  SEL R9, R2, R9, !P5 ;  /* 0x0000000902097207 */ /* 0x000fe40006800000 */
[----:B--2---:R-:W-:-:S04]  /*3df0*/  FSETP.GEU.AND P6, PT, R6, R13, PT ;  /* 0x0000000d0600720b */ /* 0x004fc80003fce000 */
[----:B------:R-:W-:Y:S02]  /*3e00*/  FSEL R6, R13, R6, !P6 ;  /* 0x000000060d067208 */ /* 0x000fe40007000000 */
[----:B------:R-:W2:Y:S02]  /*3e10*/  LDS R13, [R0+0x1c] ;  /* 0x00001c00000d7984 */ /* 0x000ea40000000800 */
[----:B---3--:R-:W-:-:S04]  /*3e20*/  FSETP.GEU.AND P4, PT, R6, R15, PT ;  /* 0x0000000f0600720b */ /* 0x008fc80003f8e000 */
[----:B------:R-:W-:Y:S01]  /*3e30*/  FSEL R6, R15, R6, !P4 ;  /* 0x000000060f067208 */ /* 0x000fe20006000000 */
[----:B------:R-:W-:-:S03]  /*3e40*/  @!P6 VIADD R9, R2, 0x1 ;  /* 0x000000010209e836 */ /* 0x000fc60000000000 */
[----:B----4-:R-:W-:-:S04]  /*3e50*/  FSETP.GEU.AND P3, PT, R6, R17, PT ;  /* 0x000000110600720b */ /* 0x010fc80003f6e000 */
[----:B------:R-:W-:Y:S01]  /*3e60*/  FSEL R6, R17, R6, !P3 ;  /* 0x0000000611067208 */ /* 0x000fe20005800000 */
[----:B------:R-:W-:-:S03]  /*3e70*/  @!P4 VIADD R9, R2, 0x2 ;  /* 0x000000020209c836 */ /* 0x000fc60000000000 */
[----:B-----5:R-:W-:-:S04]  /*3e80*/  FSETP.GEU.AND P1, PT, R6, R19, PT ;  /* 0x000000130600720b */ /* 0x020fc80003f2e000 */
[----:B------:R-:W-:Y:S01]  /*3e90*/  FSEL R6, R19, R6, !P1 ;  /* 0x0000000613067208 */ /* 0x000fe20004800000 */
[----:B------:R-:W-:-:S03]  /*3ea0*/  @!P3 VIADD R9, R2, 0x3 ;  /* 0x000000030209b836 */ /* 0x000fc60000000000 */
        /* <DEDUP_REMOVED lines=8> */
[----:B------:R-:W-:-:S08]  /*3f30*/  @!P5 VIADD R9, R2, 0x6 ;  /* 0x000000060209d836 */ /* 0x000fd00000000000 */
[C---:B------:R-:W-:Y:S02]  /*3f40*/  @!P3 VIADD R9, R2.reuse, 0x7 ;  /* 0x000000070209b836 */ /* 0x040fe40000000000 */
[----:B------:R-:W-:-:S07]  /*3f50*/  VIADD R2, R2, 0x8 ;  /* 0x0000000802027836 */ /* 0x000fce0000000000 */
.L_x_90:
        /* <DEDUP_REMOVED lines=9> */
[----:B------:R-:W4:Y:S01]  /*3ff0*/  LDS R17, [R5+0xc] ;  /* 0x00000c0005117984 */ /* 0x000f220000000800 */
[----:B-1----:R-:W-:-:S04]  /*4000*/  FSETP.GEU.AND P1, PT, R6, R11, PT ;  /* 0x0000000b0600720b */ /* 0x002fc80003f2e000 */
[----:B------:R-:W-:Y:S02]  /*4010*/  FSEL R6, R11, R6, !P1 ;  /* 0x000000060b067208 */ /* 0x000fe40004800000 */
[----:B------:R-:W-:Y:S02]  /*4020*/  SEL R9, R2, R9, !P1 ;  /* 0x0000000902097207 */ /* 0x000fe40004800000 */
[----:B--2---:R-:W-:-:S04]  /*4030*/  FSETP.GEU.AND P2, PT, R6, R13, PT ;  /* 0x0000000d0600720b */ /* 0x004fc80003f4e000 */
[----:B------:R-:W-:-:S04]  /*4040*/  FSEL R6, R13, R6, !P2 ;  /* 0x000000060d067208 */ /* 0x000fc80005000000 */
[----:B---3--:R-:W-:-:S04]  /*4050*/  FSETP.GEU.AND P3, PT, R6, R15, PT ;  /* 0x0000000f0600720b */ /* 0x008fc80003f6e000 */
[----:B------:R-:W-:Y:S01]  /*4060*/  FSEL R6, R15, R6, !P3 ;  /* 0x000000060f067208 */ /* 0x000fe20005800000 */
[----:B------:R-:W-:-:S03]  /*4070*/  @!P2 VIADD R9, R2, 0x1 ;  /* 0x000000010209a836 */ /* 0x000fc60000000000 */
[----:B----4-:R-:W-:-:S04]  /*4080*/  FSETP.GEU.AND P4, PT, R6, R17, PT ;  /* 0x000000110600720b */ /* 0x010fc80003f8e000 */
[----:B------:R-:W-:Y:S01]  /*4090*/  FSEL R6, R17, R6, !P4 ;  /* 0x0000000611067208 */ /* 0x000fe20006000000 */
[----:B------:R-:W-:-:S08]  /*40a0*/  @!P3 VIADD R9, R2, 0x2 ;  /* 0x000000020209b836 */ /* 0x000fd00000000000 */
[C---:B------:R-:W-:Y:S02]  /*40b0*/  @!P4 VIADD R9, R2.reuse, 0x3 ;  /* 0x000000030209c836 */ /* 0x040fe40000000000 */
[----:B------:R-:W-:-:S07]  /*40c0*/  VIADD R2, R2, 0x4 ;  /* 0x0000000402027836 */ /* 0x000fce0000000000 */
.L_x_91:
[----:B------:R-:W-:Y:S05]  /*40d0*/  BRA.U !UP1, `(.L_x_87) ;  /* 0x00000001094c7547 */ /* 0x000fea000b800000 */
[----:B------:R-:W1:Y:S01]  /*40e0*/  LDCU UR5, c[0x0][0x404] ;  /* 0x00008080ff0577ac */ /* 0x000e620008000800 */
[----:B------:R-:W3:Y:S01]  /*40f0*/  S2UR UR7, SR_CgaCtaId ;  /* 0x00000000000779c3 */ /* 0x000ee20000008800 */
[----:B------:R-:W-:Y:S01]  /*4100*/  IMAD.SHL.U32 R0, R2, 0x4, RZ ;  /* 0x0000000402007824 */ /* 0x000fe200078e00ff */
[----:B------:R-:W-:Y:S01]  /*4110*/  UMOV UR6, 0x400 ;  /* 0x0000040000067882 */ /* 0x000fe20000000000 */
[----:B------:R-:W-:Y:S02]  /*4120*/  UIADD3 UR4, UPT, UPT, -UR4, URZ, URZ ;  /* 0x000000ff04047290 */ /* 0x000fe4000fffe1ff */
[----:B-1----:R-:W-:-:S04]  /*4130*/  UIADD3 UR5, UPT, UPT, UR5, UR8, URZ ;  /* 0x0000000805057290 */ /* 0x002fc8000fffe0ff */
[----:B------:R-:W-:Y:S02]  /*4140*/  USHF.L.U32 UR5, UR5, 0x2, URZ ;  /* 0x0000000205057899 */ /* 0x000fe400080006ff */
[----:B---3--:R-:W-:-:S04]  /*4150*/  ULEA UR6, UR7, UR6, 0x18 ;  /* 0x0000000607067291 */ /* 0x008fc8000f8ec0ff */
[----:B------:R-:W-:-:S05]  /*4160*/  IMAD R0, R3, UR5, R0 ;  /* 0x0000000503007c24 */ /* 0x000fca000f8e0200 */
[----:B------:R-:W-:-:S07]  /*4170*/  IADD3 R0, PT, PT, R0, UR6, RZ ;  /* 0x0000000600007c10 */ /* 0x000fce000fffe0ff */
.L_x_92:
[----:B------:R1:W3:Y:S01]  /*4180*/  LDS R5, [R0] ;  /* 0x0000000000057984 */ /* 0x0002e20000000800 */
[----:B------:R-:W-:-:S04]  /*4190*/  UIADD3 UR4, UPT, UPT, UR4, 0x1, URZ ;  /* 0x0000000104047890 */ /* 0x000fc8000fffe0ff */
[----:B------:R-:W-:Y:S01]  /*41a0*/  UISETP.NE.AND UP0, UPT, UR4, URZ, UPT ;  /* 0x000000ff0400728c */ /* 0x000fe2000bf05270 */
[----:B-1----:R-:W-:Y:S01]  /*41b0*/  VIADD R0, R0, 0x4 ;  /* 0x0000000400007836 */ /* 0x002fe20000000000 */
[----:B---3--:R-:W-:-:S04]  /*41c0*/  FSETP.GEU.AND P1, PT, R6, R5, PT ;  /* 0x000000050600720b */ /* 0x008fc80003f2e000 */
[C---:B------:R-:W-:Y:S01]  /*41d0*/  SEL R9, R2.reuse, R9, !P1 ;  /* 0x0000000902097207 */ /* 0x040fe20004800000 */
[----:B------:R-:W-:Y:S01]  /*41e0*/  VIADD R2, R2, 0x1 ;  /* 0x0000000102027836 */ /* 0x000fe20000000000 */
[----:B------:R-:W-:Y:S01]  /*41f0*/  FSEL R6, R5, R6, !P1 ;  /* 0x0000000605067208 */ /* 0x000fe20004800000 */
[----:B------:R-:W-:Y:S06]  /*4200*/  BRA.U UP0, `(.L_x_92) ;  /* 0xfffffffd00dc7547 */ /* 0x000fec000b83ffff */
.L_x_87:
[----:B------:R-:W1:Y:S01]  /*4210*/  LDCU.64 UR6, c[0x0][0x3e0] ;  /* 0x00007c00ff0677ac */ /* 0x000e620008000a00 */
[----:B------:R-:W3:Y:S01]  /*4220*/  LDCU.64 UR4, c[0x0][0x3d8] ;  /* 0x00007b00ff0477ac */ /* 0x000ee20008000a00 */
[----:B-1----:R-:W-:Y:S02]  /*4230*/  UIADD3 UR6, UP0, UPT, UR18, UR6, URZ ;  /* 0x0000000612067290 */ /* 0x002fe4000ff1e0ff */
[----:B---3--:R-:W-:Y:S02]  /*4240*/  ULEA UR4, UP1, UR18, UR4, 0x2 ;  /* 0x0000000412047291 */ /* 0x008fe4000f8210ff */
[----:B------:R-:W-:Y:S02]  /*4250*/  UIADD3.X UR7, UPT, UPT, URZ, UR7, URZ, UP0, !UPT ;  /* 0x00000007ff077290 */ /* 0x000fe400087fe4ff */
[----:B------:R-:W-:Y:S01]  /*4260*/  IMAD.U32 R4, RZ, RZ, UR6 ;  /* 0x00000006ff047e24 */ /* 0x000fe2000f8e00ff */
[----:B------:R-:W-:Y:S01]  /*4270*/  ULEA.HI.X UR5, UR18, UR5, URZ, 0x2, UP1 ;  /* 0x0000000512057291 */ /* 0x000fe200088f14ff */
[----:B------:R-:W-:-:S02]  /*4280*/  IMAD.U32 R10, RZ, RZ, UR4 ;  /* 0x00000004ff0a7e24 */ /* 0x000fc4000f8e00ff */
[----:B------:R-:W-:-:S03]  /*4290*/  IMAD.U32 R5, RZ, RZ, UR7 ;  /* 0x00000007ff057e24 */ /* 0x000fc6000f8e00ff */
[----:B------:R-:W-:Y:S02]  /*42a0*/  IMAD.U32 R11, RZ, RZ, UR5 ;  /* 0x00000005ff0b7e24 */ /* 0x000fe4000f8e00ff */
[----:B------:R3:W-:Y:S04]  /*42b0*/  STG.E.U8 desc[UR12][R4.64], R9 ;  /* 0x0000000904007986 */ /* 0x0007e8000c10110c */
[----:B------:R3:W-:Y:S01]  /*42c0*/  STG.E desc[UR12][R10.64], R6 ;  /* 0x000000060a007986 */ /* 0x0007e2000c10190c */
[----:B------:R-:W-:Y:S05]  /*42d0*/  @!P0 BRA `(.L_x_86) ;  /* 0x0000000400688947 */ /* 0x000fea0003800000 */
[C---:B------:R-:W-:Y:S01]  /*42e0*/  ISETP.GE.U32.AND P0, PT, R3.reuse, 0x8, PT ;  /* 0x000000080300780c */ /* 0x040fe20003f06070 */
[----:B------:R-:W-:Y:S01]  /*42f0*/  BSSY.RECONVERGENT B1, `(.L_x_93) ;  /* 0x000002d000017945 */ /* 0x000fe20003800200 */
[----:B---3--:R-:W-:Y:S01]  /*4300*/  LOP3.LUT R10, R3, 0x7, RZ, 0xc0, !PT ;  /* 0x00000007030a7812 */ /* 0x008fe200078ec0ff */
[----:B------:R-:W-:Y:S02]  /*4310*/  IMAD R9, R9, UR8, RZ ;  /* 0x0000000809097c24 */ /* 0x000fe4000f8e02ff */
[----:B------:R-:W-:Y:S01]  /*4320*/  IMAD.MOV.U32 R0, RZ, RZ, RZ ;  /* 0x000000ffff007224 */ /* 0x000fe200078e00ff */
[----:B------:R-:W-:-:S07]  /*4330*/  ISETP.NE.AND P2, PT, R10, RZ, PT ;  /* 0x000000ff0a00720c */ /* 0x000fce0003f45270 */
[----:B------:R-:W-:Y:S06]  /*4340*/  @!P0 BRA `(.L_x_94) ;  /* 0x00000000009c8947 */ /* 0x000fec0003800000 */
[----:B------:R-:W1:Y:S01]  /*4350*/  S2R R5, SR_CgaCtaId ;  /* 0x0000000000057919 */ /* 0x000e620000008800 */
[----:B------:R-:W3:Y:S01]  /*4360*/  LDCU.64 UR4, c[0x0][0x3e8] ;  /* 0x00007d00ff0477ac */ /* 0x000ee20008000a00 */
[----:B------:R-:W-:Y:S01]  /*4370*/  MOV R0, 0x400 ;  /* 0x0000040000007802 */ /* 0x000fe20000000f00 */
[----:B------:R-:W-:Y:S01]  /*4380*/  IMAD R7, R9, 0x4, R7 ;  /* 0x0000000409077824 */ /* 0x000fe200078e0207 */
[----:B------:R-:W3:Y:S02]  /*4390*/  LDCU.64 UR6, c[0x0][0x3f0] ;  /* 0x00007e00ff0677ac */ /* 0x000ee40008000a00 */
[----:B---3--:R-:W-:-:S04]  /*43a0*/  UIMAD.WIDE.U32 UR4, UR18, UR6, UR4 ;  /* 0x00000006120472a5 */ /* 0x008fc8000f8e0004 */
[----:B------:R-:W-:Y:S02]  /*43b0*/  UIMAD UR5, UR18, UR7, UR5 ;  /* 0x00000007120572a4 */ /* 0x000fe4000f8e0205 */
[----:B------:R-:W-:Y:S01]  /*43c0*/  UIADD3 UR4, UP0, UPT, UR4, 0x10, URZ ;  /* 0x0000001004047890 */ /* 0x000fe2000ff1e0ff */
[----:B-1----:R-:W-:-:S03]  /*43d0*/  LEA R4, R5, R0, 0x18 ;  /* 0x0000000005047211 */ /* 0x002fc600078ec0ff */
[----:B------:R-:W-:Y:S01]  /*43e0*/  UIADD3.X UR5, UPT, UPT, URZ, UR5, URZ, UP0, !UPT ;  /* 0x00000005ff057290 */ /* 0x000fe200087fe4ff */
[----:B------:R-:W-:Y:S01]  /*43f0*/  LOP3.LUT R0, R3, 0x7ffffff8, RZ, 0xc0, !PT ;  /* 0x7ffffff803007812 */ /* 0x000fe200078ec0ff */
[----:B------:R-:W-:Y:S01]  /*4400*/  IMAD.U32 R6, RZ, RZ, UR4 ;  /* 0x00000004ff067e24 */ /* 0x000fe2000f8e00ff */
[----:B------:R-:W-:-:S03]  /*4410*/  IADD3 R7, PT, PT, R7, 0x10, R4 ;  /* 0x0000001007077810 */ /* 0x000fc60007ffe004 */
[----:B------:R-:W-:Y:S02]  /*4420*/  IMAD.MOV R2, RZ, RZ, -R0 ;  /* 0x000000ffff027224 */ /* 0x000fe400078e0a00 */
[----:B------:R-:W-:-:S07]  /*4430*/  IMAD.U32 R27, RZ, RZ, UR5 ;  /* 0x00000005ff1b7e24 */ /* 0x000fce000f8e00ff */
.L_x_95:
[----:B-1----:R-:W1:Y:S01]  /*4440*/  LDS R11, [R7+-0x10] ;  /* 0xfffff000070b7984 */ /* 0x002e620000000800 */
[----:B------:R-:W-:Y:S02]  /*4450*/  IMAD.MOV.U32 R4, RZ, RZ, R6 ;  /* 0x000000ffff047224 */ /* 0x000fe400078e0006 */
[----:B------:R-:W-:Y:S01]  /*4460*/  IMAD.MOV.U32 R5, RZ, RZ, R27 ;  /* 0x000000ffff057224 */ /* 0x000fe200078e001b */
[----:B--2---:R-:W2:Y:S01]  /*4470*/  LDS R13, [R7+-0xc] ;  /* 0xfffff400070d7984 */ /* 0x004ea20000000800 */
[----:B------:R-:W-:Y:S01]  /*4480*/  VIADD R2, R2, 0x8 ;  /* 0x0000000802027836 */ /* 0x000fe20000000000 */
[----:B------:R-:W-:Y:S02]  /*4490*/  IADD3 R6, P1, PT, R4, 0x20, RZ ;  /* 0x0000002004067810 */ /* 0x000fe40007f3e0ff */
[----:B------:R-:W3:Y:S02]  /*44a0*/  LDS R15, [R7+-0x8] ;  /* 0xfffff800070f7984 */ /* 0x000ee40000000800 */
[----:B------:R-:W-:Y:S01]  /*44b0*/  ISETP.NE.AND P0, PT, R2, RZ, PT ;  /* 0x000000ff0200720c */ /* 0x000fe20003f05270 */
[----:B------:R-:W-:Y:S01]  /*44c0*/  IMAD.X R27, RZ, RZ, R5, P1 ;  /* 0x000000ffff1b7224 */ /* 0x000fe200008e0605 */
[----:B------:R-:W4:Y:S04]  /*44d0*/  LDS R17, [R7+-0x4] ;  /* 0xfffffc0007117984 */ /* 0x000f280000000800 */
[----:B------:R-:W5:Y:S04]  /*44e0*/  LDS R19, [R7] ;  /* 0x0000000007137984 */ /* 0x000f680000000800 */
[----:B0-----:R-:W0:Y:S04]  /*44f0*/  LDS R21, [R7+0x4] ;  /* 0x0000040007157984 */ /* 0x001e280000000800 */
[----:B------:R-:W0:Y:S04]  /*4500*/  LDS R23, [R7+0x8] ;  /* 0x0000080007177984 */ /* 0x000e280000000800 */
[----:B------:R1:W0:Y:S02]  /*4510*/  LDS R25, [R7+0xc] ;  /* 0x00000c0007197984 */ /* 0x0002240000000800 */
[----:B-1----:R-:W-:-:S02]  /*4520*/  VIADD R7, R7, 0x20 ;  /* 0x0000002007077836 */ /* 0x002fc40000000000 */
[----:B------:R1:W-:Y:S04]  /*4530*/  STG.E desc[UR12][R4.64+-0x10], R11 ;  /* 0xfffff00b04007986 */ /* 0x0003e8000c10190c */
[----:B--2---:R1:W-:Y:S04]  /*4540*/  STG.E desc[UR12][R4.64+-0xc], R13 ;  /* 0xfffff40d04007986 */ /* 0x0043e8000c10190c */
[----:B---3--:R1:W-:Y:S04]  /*4550*/  STG.E desc[UR12][R4.64+-0x8], R15 ;  /* 0xfffff80f04007986 */ /* 0x0083e8000c10190c */
[----:B----4-:R1:W-:Y:S04]  /*4560*/  STG.E desc[UR12][R4.64+-0x4], R17 ;  /* 0xfffffc1104007986 */ /* 0x0103e8000c10190c */
[----:B-----5:R1:W-:Y:S04]  /*4570*/  STG.E desc[UR12][R4.64], R19 ;  /* 0x0000001304007986 */ /* 0x0203e8000c10190c */
[----:B0-----:R1:W-:Y:S04]  /*4580*/  STG.E desc[UR12][R4.64+0x4], R21 ;  /* 0x0000041504007986 */ /* 0x0013e8000c10190c */
[----:B------:R1:W-:Y:S04]  /*4590*/  STG.E desc[UR12][R4.64+0x8], R23 ;  /* 0x0000081704007986 */ /* 0x0003e8000c10190c */
[----:B------:R1:W-:Y:S01]  /*45a0*/  STG.E desc[UR12][R4.64+0xc], R25 ;  /* 0x00000c1904007986 */ /* 0x0003e2000c10190c */
[----:B------:R-:W-:Y:S05]  /*45b0*/  @P0 BRA `(.L_x_95) ;  /* 0xfffffffc00a00947 */ /* 0x000fea000383ffff */
.L_x_94:
[----:B------:R-:W-:Y:S05]  /*45c0*/  BSYNC.RECONVERGENT B1 ;  /* 0x0000000000017941 */ /* 0x000fea0003800200 */
.L_x_93:
[----:B------:R-:W-:Y:S05]  /*45d0*/  @!P2 BRA `(.L_x_86) ;  /* 0x0000000000a8a947 */ /* 0x000fea0003800000 */
[----:B------:R-:W3:Y:S01]  /*45e0*/  LDCU.64 UR4, c[0x0][0x3e8] ;  /* 0x00007d00ff0477ac */ /* 0x000ee20008000a00 */
[----:B------:R-:W-:Y:S01]  /*45f0*/  ISETP.GE.U32.AND P0, PT, R10, 0x4, PT ;  /* 0x000000040a00780c */ /* 0x000fe20003f06070 */
[----:B------:R-:W-:Y:S01]  /*4600*/  BSSY.RECONVERGENT B1, `(.L_x_96) ;  /* 0x0000016000017945 */ /* 0x000fe20003800200 */
[----:B------:R-:W-:Y:S01]  /*4610*/  LOP3.LUT R12, R3, 0x3, RZ, 0xc0, !PT ;  /* 0x00000003030c7812 */ /* 0x000fe200078ec0ff */
[----:B------:R-:W3:Y:S03]  /*4620*/  LDCU.64 UR6, c[0x0][0x3f0] ;  /* 0x00007e00ff0677ac */ /* 0x000ee60008000a00 */
[----:B------:R-:W-:Y:S01]  /*4630*/  ISETP.NE.AND P1, PT, R12, RZ, PT ;  /* 0x000000ff0c00720c */ /* 0x000fe20003f25270 */
[----:B---3--:R-:W-:-:S04]  /*4640*/  UIMAD.WIDE.U32 UR4, UR18, UR6, UR4 ;  /* 0x00000006120472a5 */ /* 0x008fc8000f8e0004 */
[----:B------:R-:W-:Y:S02]  /*4650*/  UIMAD UR7, UR18, UR7, UR5 ;  /* 0x00000007120772a4 */ /* 0x000fe4000f8e0205 */
[----:B-1----:R-:W-:Y:S02]  /*4660*/  IMAD.U32 R5, RZ, RZ, UR5 ;  /* 0x00000005ff057e24 */ /* 0x002fe4000f8e00ff */
[----:B------:R-:W-:Y:S02]  /*4670*/  IMAD.U32 R4, RZ, RZ, UR4 ;  /* 0x00000004ff047e24 */ /* 0x000fe4000f8e00ff */
[----:B------:R-:W-:Y:S01]  /*4680*/  IMAD.U32 R5, RZ, RZ, UR7 ;  /* 0x00000007ff057e24 */ /* 0x000fe2000f8e00ff */
[----:B------:R-:W-:Y:S06]  /*4690*/  @!P0 BRA `(.L_x_97) ;  /* 0x0000000000308947 */ /* 0x000fec0003800000 */
[----:B------:R-:W-:-:S04]  /*46a0*/  IMAD.IADD R7, R9, 0x1, R0 ;  /* 0x0000000109077824 */ /* 0x000fc800078e0200 */
[----:B------:R-:W-:Y:S02]  /*46b0*/  IMAD R2, R7, 0x4, R8 ;  /* 0x0000000407027824 */ /* 0x000fe400078e0208 */
[----:B------:R-:W-:-:S03]  /*46c0*/  IMAD.WIDE.U32 R6, R0, 0x4, R4 ;  /* 0x0000000400067825 */ /* 0x000fc600078e0004 */
[----:B------:R-:W1:Y:S01]  /*46d0*/  LDS R11, [R2] ;  /* 0x00000000020b7984 */ /* 0x000e620000000800 */
[----:B------:R-:W-:-:S03]  /*46e0*/  VIADD R0, R0, 0x4 ;  /* 0x0000000400007836 */ /* 0x000fc60000000000 */
[----:B--2---:R-:W2:Y:S04]  /*46f0*/  LDS R13, [R2+0x4] ;  /* 0x00000400020d7984 */ /* 0x004ea80000000800 */
[----:B------:R-:W3:Y:S04]  /*4700*/  LDS R15, [R2+0x8] ;  /* 0x00000800020f7984 */ /* 0x000ee80000000800 */
[----:B------:R-:W4:Y:S04]  /*4710*/  LDS R17, [R2+0xc] ;  /* 0x00000c0002117984 */ /* 0x000f280000000800 */
[----:B-1----:R1:W-:Y:S04]  /*4720*/  STG.E desc[UR12][R6.64], R11 ;  /* 0x0000000b06007986 */ /* 0x0023e8000c10190c */
[----:B--2---:R1:W-:Y:S04]  /*4730*/  STG.E desc[UR12][R6.64+0x4], R13 ;  /* 0x0000040d06007986 */ /* 0x0043e8000c10190c */
[----:B---3--:R1:W-:Y:S04]  /*4740*/  STG.E desc[UR12][R6.64+0x8], R15 ;  /* 0x0000080f06007986 */ /* 0x0083e8000c10190c */
[----:B----4-:R1:W-:Y:S02]  /*4750*/  STG.E desc[UR12][R6.64+0xc], R17 ;  /* 0x00000c1106007986 */ /* 0x0103e4000c10190c */
.L_x_97:
[----:B------:R-:W-:Y:S05]  /*4760*/  BSYNC.RECONVERGENT B1 ;  /* 0x0000000000017941 */ /* 0x000fea0003800200 */
.L_x_96:
[----:B------:R-:W-:Y:S05]  /*4770*/  @!P1 BRA `(.L_x_86) ;  /* 0x0000000000409947 */ /* 0x000fea0003800000 */
[----:B------:R-:W-:Y:S02]  /*4780*/  ISETP.NE.AND P0, PT, R12, 0x1, PT ;  /* 0x000000010c00780c */ /* 0x000fe40003f05270 */
[----:B------:R-:W-:-:S04]  /*4790*/  LOP3.LUT R3, R3, 0x1, RZ, 0xc0, !PT ;  /* 0x0000000103037812 */ /* 0x000fc800078ec0ff */
[----:B------:R-:W-:-:S07]  /*47a0*/  ISETP.NE.U32.AND P1, PT, R3, 0x1, PT ;  /* 0x000000010300780c */ /* 0x000fce0003f25070 */
[----:B-1----:R-:W-:Y:S02]  /*47b0*/  @P0 IMAD.IADD R7, R9, 0x1, R0 ;  /* 0x0000000109070824 */ /* 0x002fe400078e0200 */
[----:B------:R-:W-:-:S04]  /*47c0*/  @P0 IMAD.WIDE.U32 R2, R0, 0x4, R4 ;  /* 0x0000000400020825 */ /* 0x000fc800078e0004 */
[----:B------:R-:W-:Y:S02]  /*47d0*/  @P0 VIADD R0, R0, 0x2 ;  /* 0x0000000200000836 */ /* 0x000fe40000000000 */
[----:B------:R-:W-:Y:S02]  /*47e0*/  @P0 IMAD R7, R7, 0x4, R8 ;  /* 0x0000000407070824 */ /* 0x000fe400078e0208 */
[----:B------:R-:W-:Y:S02]  /*47f0*/  @!P1 IMAD.IADD R9, R9, 0x1, R0 ;  /* 0x0000000109099824 */ /* 0x000fe400078e0200 */
[----:B------:R-:W-:Y:S01]  /*4800*/  @!P1 IMAD.WIDE.U32 R4, R0, 0x4, R4 ;  /* 0x0000000400049825 */ /* 0x000fe200078e0004 */
[----:B------:R-:W1:Y:S03]  /*4810*/  @P0 LDS R11, [R7] ;  /* 0x00000000070b0984 */ /* 0x000e660000000800 */
[----:B------:R-:W-:Y:S01]  /*4820*/  @!P1 IMAD R9, R9, 0x4, R8 ;  /* 0x0000000409099824 */ /* 0x000fe200078e0208 */
[----:B--2---:R-:W2:Y:S05]  /*4830*/  @P0 LDS R13, [R7+0x4] ;  /* 0x00000400070d0984 */ /* 0x004eaa0000000800 */
[----:B------:R-:W3:Y:S04]  /*4840*/  @!P1 LDS R9, [R9] ;  /* 0x0000000009099984 */ /* 0x000ee80000000800 */
[----:B-1----:R4:W-:Y:S04]  /*4850*/  @P0 STG.E desc[UR12][R2.64], R11 ;  /* 0x0000000b02000986 */ /* 0x0029e8000c10190c */
[----:B--2---:R4:W-:Y:S04]  /*4860*/  @P0 STG.E desc[UR12][R2.64+0x4], R13 ;  /* 0x0000040d02000986 */ /* 0x0049e8000c10190c */
[----:B---3--:R4:W-:Y:S02]  /*4870*/  @!P1 STG.E desc[UR12][R4.64], R9 ;  /* 0x0000000904009986 */ /* 0x0089e4000c10190c */
.L_x_86:
[----:B------:R-:W-:Y:S05]  /*4880*/  BSYNC.RECONVERGENT B0 ;  /* 0x0000000000007941 */ /* 0x000fea0003800200 */
.L_x_85:
[----:B------:R-:W-:Y:S06]  /*4890*/  BAR.SYNC.DEFER_BLOCKING 0x0 ;  /* 0x0000000000007b1d */ /* 0x000fec0000010000 */
[----:B------:R-:W-:Y:S05]  /*48a0*/  EXIT ;  /* 0x000000000000794d */ /* 0x000fea0003800000 */
        .weak           $__internal_0_$__cuda_sm3x_div_rn_noftz_f32_slowpath
        .type           $__internal_0_$__cuda_sm3x_div_rn_noftz_f32_slowpath,@function
        .size           $__internal_0_$__cuda_sm3x_div_rn_noftz_f32_slowpath,(.L_x_110 - $__internal_0_$__cuda_sm3x_div_rn_noftz_f32_slowpath)
$__internal_0_$__cuda_sm3x_div_rn_noftz_f32_slowpath:
[----:B------:R-:W-:Y:S01]  /*48b0*/  SHF.R.U32.HI R30, RZ, 0x17, R3 ;  /* 0x00000017ff1e7819 */ /* 0x000fe20000011603 */
[----:B------:R-:W-:Y:S01]  /*48c0*/  BSSY.RECONVERGENT B0, `(.L_x_98) ;  /* 0x0000062000007945 */ /* 0x000fe20003800200 */
[----:B------:R-:W-:Y:S02]  /*48d0*/  SHF.R.U32.HI R32, RZ, 0x17, R0 ;  /* 0x00000017ff207819 */ /* 0x000fe40000011600 */
[----:B------:R-:W-:Y:S02]  /*48e0*/  LOP3.LUT R30, R30, 0xff, RZ, 0xc0, !PT ;  /* 0x000000ff1e1e7812 */ /* 0x000fe400078ec0ff */
[----:B------:R-:W-:-:S03]  /*48f0*/  LOP3.LUT R32, R32, 0xff, RZ, 0xc0, !PT ;  /* 0x000000ff20207812 */ /* 0x000fc600078ec0ff */
[----:B------:R-:W-:Y:S02]  /*4900*/  VIADD R33, R30, 0xffffffff ;  /* 0xffffffff1e217836 */ /* 0x000fe40000000000 */
[----:B------:R-:W-:-:S03]  /*4910*/  VIADD R34, R32, 0xffffffff ;  /* 0xffffffff20227836 */ /* 0x000fc60000000000 */
[----:B------:R-:W-:-:S04]  /*4920*/  ISETP.GT.U32.AND P0, PT, R33, 0xfd, PT ;  /* 0x000000fd2100780c */ /* 0x000fc80003f04070 */
[----:B------:R-:W-:-:S13]  /*4930*/  ISETP.GT.U32.OR P0, PT, R34, 0xfd, P0 ;  /* 0x000000fd2200780c */ /* 0x000fda0000704470 */
[----:B------:R-:W-:Y:S01]  /*4940*/  @!P0 IMAD.MOV.U32 R31, RZ, RZ, RZ ;  /* 0x000000ffff1f8224 */ /* 0x000fe200078e00ff */
[----:B------:R-:W-:Y:S06]  /*4950*/  @!P0 BRA `(.L_x_99) ;  /* 0x00000000005c8947 */ /* 0x000fec0003800000 */
[----:B------:R-:W-:Y:S02]  /*4960*/  FSETP.GTU.FTZ.AND P0, PT, |R0|, +INF , PT ;  /* 0x7f8000000000780b */ /* 0x000fe40003f1c200 */
[----:B------:R-:W-:-:S04]  /*4970*/  FSETP.GTU.FTZ.AND P1, PT, |R3|, +INF , PT ;  /* 0x7f8000000300780b */ /* 0x000fc80003f3c200 */
[----:B------:R-:W-:-:S13]  /*4980*/  PLOP3.LUT P0, PT, P0, P1, PT, 0xf8, 0x8f ;  /* 0x00000000008f781c */ /* 0x000fda0000703f70 */
[----:B------:R-:W-:Y:S05]  /*4990*/  @P0 BRA `(.L_x_100) ;  /* 0x00000004004c0947 */ /* 0x000fea0003800000 */
[----:B------:R-:W-:-:S13]  /*49a0*/  LOP3.LUT P0, RZ, R3, 0x7fffffff, R0, 0xc8, !PT ;  /* 0x7fffffff03ff7812 */ /* 0x000fda000780c800 */
[----:B------:R-:W-:Y:S05]  /*49b0*/  @!P0 BRA `(.L_x_101) ;  /* 0x00000004003c8947 */ /* 0x000fea0003800000 */
[C---:B------:R-:W-:Y:S02]  /*49c0*/  FSETP.NEU.FTZ.AND P0, PT, |R0|.reuse, +INF , PT ;  /* 0x7f8000000000780b */ /* 0x040fe40003f1d200 */
[----:B------:R-:W-:Y:S02]  /*49d0*/  FSETP.NEU.FTZ.AND P2, PT, |R3|, +INF , PT ;  /* 0x7f8000000300780b */ /* 0x000fe40003f5d200 */
[----:B------:R-:W-:-:S11]  /*49e0*/  FSETP.NEU.FTZ.AND P1, PT, |R0|, +INF , PT ;  /* 0x7f8000000000780b */ /* 0x000fd60003f3d200 */
[----:B------:R-:W-:Y:S05]  /*49f0*/  @!P2 BRA !P0, `(.L_x_101) ;  /* 0x00000004002ca947 */ /* 0x000fea0004000000 */
[----:B------:R-:W-:-:S04]  /*4a00*/  LOP3.LUT P0, RZ, R0, 0x7fffffff, RZ, 0xc0, !PT ;  /* 0x7fffffff00ff7812 */ /* 0x000fc8000780c0ff */
[----:B------:R-:W-:-:S13]  /*4a10*/  PLOP3.LUT P0, PT, P2, P0, PT, 0x2f, 0xf2 ;  /* 0x0000000000f2781c */ /* 0x000fda0001700577 */
[----:B------:R-:W-:Y:S05]  /*4a20*/  @P0 BRA `(.L_x_102) ;  /* 0x0000000400180947 */ /* 0x000fea0003800000 */
[----:B------:R-:W-:-:S04]  /*4a30*/  LOP3.LUT P0, RZ, R3, 0x7fffffff, RZ, 0xc0, !PT ;  /* 0x7fffffff03ff7812 */ /* 0x000fc8000780c0ff */
[----:B------:R-:W-:-:S13]  /*4a40*/  PLOP3.LUT P0, PT, P1, P0, PT, 0x2f, 0xf2 ;  /* 0x0000000000f2781c */ /* 0x000fda0000f00577 */
[----:B------:R-:W-:Y:S05]  /*4a50*/  @P0 BRA `(.L_x_103) ;  /* 0x0000000400000947 */ /* 0x000fea0003800000 */
[----:B------:R-:W-:Y:S02]  /*4a60*/  ISETP.GE.AND P0, PT, R34, RZ, PT ;  /* 0x000000ff2200720c */ /* 0x000fe40003f06270 */
[----:B------:R-:W-:-:S11]  /*4a70*/  ISETP.GE.AND P1, PT, R33, RZ, PT ;  /* 0x000000ff2100720c */ /* 0x000fd60003f26270 */
[----:B------:R-:W-:Y:S02]  /*4a80*/  @P0 IMAD.MOV.U32 R31, RZ, RZ, RZ ;  /* 0x000000ffff1f0224 */ /* 0x000fe400078e00ff */
[----:B------:R-:W-:Y:S01]  /*4a90*/  @!P0 FFMA R0, R0, 1.84467440737095516160e+19, RZ ;  /* 0x5f80000000008823 */ /* 0x000fe200000000ff */
[----:B------:R-:W-:Y:S02]  /*4aa0*/  @!P0 IMAD.MOV.U32 R31, RZ, RZ, -0x40 ;  /* 0xffffffc0ff1f8424 */ /* 0x000fe400078e00ff */
[----:B------:R-:W-:Y:S02]  /*4ab0*/  @!P1 FFMA R3, R3, 1.84467440737095516160e+19, RZ ;  /* 0x5f80000003039823 */ /* 0x000fe400000000ff */
[----:B------:R-:W-:-:S07]  /*4ac0*/  @!P1 VIADD R31, R31, 0x40 ;  /* 0x000000401f1f9836 */ /* 0x000fce0000000000 */
.L_x_99:
[----:B------:R-:W-:Y:S01]  /*4ad0*/  LEA R36, R30, 0xc0800000, 0x17 ;  /* 0xc08000001e247811 */ /* 0x000fe200078eb8ff */
[----:B------:R-:W-:Y:S01]  /*4ae0*/  VIADD R33, R32, 0xffffff81 ;  /* 0xffffff8120217836 */ /* 0x000fe20000000000 */
[----:B------:R-:W-:Y:S03]  /*4af0*/  BSSY.RECONVERGENT B1, `(.L_x_104) ;  /* 0x0000035000017945 */ /* 0x000fe60003800200 */
[----:B------:R-:W-:Y:S01]  /*4b00*/  IMAD.IADD R36, R3, 0x1, -R36 ;  /* 0x0000000103247824 */ /* 0x000fe200078e0a24 */
[C---:B------:R-:W-:Y:S01]  /*4b10*/  IADD3 R30, PT, PT, R33.reuse, 0x7f, -R30 ;  /* 0x0000007f211e7810 */ /* 0x040fe20007ffe81e */
[----:B------:R-:W-:Y:S02]  /*4b20*/  IMAD R0, R33, -0x800000, R0 ;  /* 0xff80000021007824 */ /* 0x000fe400078e0200 */
[----:B------:R-:W0:Y:S01]  /*4b30*/  MUFU.RCP R34, R36 ;  /* 0x0000002400227308 */ /* 0x000e220000001000 */
[----:B------:R-:W-:Y:S01]  /*4b40*/  FADD.FTZ R3, -R36, -RZ ;  /* 0x800000ff24037221 */ /* 0x000fe20000010100 */
[----:B------:R-:W-:-:S03]  /*4b50*/  IMAD.IADD R31, R30, 0x1, R31 ;  /* 0x000000011e1f7824 */ /* 0x000fc600078e021f */
[----:B0-----:R-:W-:-:S04]  /*4b60*/  FFMA R35, R34, R3, 1 ;  /* 0x3f80000022237423 */ /* 0x001fc80000000003 */
[----:B------:R-:W-:-:S04]  /*4b70*/  FFMA R35, R34, R35, R34 ;  /* 0x0000002322237223 */ /* 0x000fc80000000022 */
[----:B------:R-:W-:-:S04]  /*4b80*/  FFMA R32, R0, R35, RZ ;  /* 0x0000002300207223 */ /* 0x000fc800000000ff */
[----:B------:R-:W-:-:S04]  /*4b90*/  FFMA R34, R3, R32, R0 ;  /* 0x0000002003227223 */ /* 0x000fc80000000000 */
[----:B------:R-:W-:-:S04]  /*4ba0*/  FFMA R34, R35, R34, R32 ;  /* 0x0000002223227223 */ /* 0x000fc80000000020 */
[----:B------:R-:W-:-:S04]  /*4bb0*/  FFMA R3, R3, R34, R0 ;  /* 0x0000002203037223 */ /* 0x000fc80000000000 */
[----:B------:R-:W-:-:S05]  /*4bc0*/  FFMA R0, R35, R3, R34 ;  /* 0x0000000323007223 */ /* 0x000fca0000000022 */
[----:B------:R-:W-:-:S04]  /*4bd0*/  SHF.R.U32.HI R30, RZ, 0x17, R0 ;  /* 0x00000017ff1e7819 */ /* 0x000fc80000011600 */
[----:B------:R-:W-:-:S05]  /*4be0*/  LOP3.LUT R30, R30, 0xff, RZ, 0xc0, !PT ;  /* 0x000000ff1e1e7812 */ /* 0x000fca00078ec0ff */
[----:B------:R-:W-:-:S04]  /*4bf0*/  IMAD.IADD R30, R30, 0x1, R31 ;  /* 0x000000011e1e7824 */ /* 0x000fc800078e021f */
[----:B------:R-:W-:-:S05]  /*4c00*/  VIADD R32, R30, 0xffffffff ;  /* 0xffffffff1e207836 */ /* 0x000fca0000000000 */
[----:B------:R-:W-:-:S13]  /*4c10*/  ISETP.GE.U32.AND P0, PT, R32, 0xfe, PT ;  /* 0x000000fe2000780c */ /* 0x000fda0003f06070 */
[----:B------:R-:W-:Y:S05]  /*4c20*/  @!P0 BRA `(.L_x_105) ;  /* 0x0000000000808947 */ /* 0x000fea0003800000 */
[----:B------:R-:W-:-:S13]  /*4c30*/  ISETP.GT.AND P0, PT, R30, 0xfe, PT ;  /* 0x000000fe1e00780c */ /* 0x000fda0003f04270 */
[----:B------:R-:W-:Y:S05]  /*4c40*/  @P0 BRA `(.L_x_106) ;  /* 0x00000000006c0947 */ /* 0x000fea0003800000 */
[----:B------:R-:W-:-:S13]  /*4c50*/  ISETP.GE.AND P0, PT, R30, 0x1, PT ;  /* 0x000000011e00780c */ /* 0x000fda0003f06270 */
[----:B------:R-:W-:Y:S05]  /*4c60*/  @P0 BRA `(.L_x_107) ;  /* 0x0000000000740947 */ /* 0x000fea0003800000 */
[----:B------:R-:W-:Y:S02]  /*4c70*/  ISETP.GE.AND P0, PT, R30, -0x18, PT ;  /* 0xffffffe81e00780c */ /* 0x000fe40003f06270 */
[----:B------:R-:W-:-:S11]  /*4c80*/  LOP3.LUT R0, R0, 0x80000000, RZ, 0xc0, !PT ;  /* 0x8000000000007812 */ /* 0x000fd600078ec0ff */
[----:B------:R-:W-:Y:S05]  /*4c90*/  @!P0 BRA `(.L_x_107) ;  /* 0x0000000000688947 */ /* 0x000fea0003800000 */
[CCC-:B------:R-:W-:Y:S01]  /*4ca0*/  FFMA.RZ R32, R35.reuse, R3.reuse, R34.reuse ;  /* 0x0000000323207223 */ /* 0x1c0fe2000000c022 */
[CCC-:B------:R-:W-:Y:S01]  /*4cb0*/  FFMA.RP R31, R35.reuse, R3.reuse, R34.reuse ;  /* 0x00000003231f7223 */ /* 0x1c0fe20000008022 */
[----:B------:R-:W-:Y:S01]  /*4cc0*/  FFMA.RM R34, R35, R3, R34 ;  /* 0x0000000323227223 */ /* 0x000fe20000004022 */
[----:B------:R-:W-:Y:S02]  /*4cd0*/  ISETP.NE.AND P2, PT, R30, RZ, PT ;  /* 0x000000ff1e00720c */ /* 0x000fe40003f45270 */
[----:B------:R-:W-:Y:S01]  /*4ce0*/  LOP3.LUT R3, R32, 0x7fffff, RZ, 0xc0, !PT ;  /* 0x007fffff20037812 */ /* 0x000fe200078ec0ff */
[C---:B------:R-:W-:Y:S01]  /*4cf0*/  VIADD R32, R30.reuse, 0x20 ;  /* 0x000000201e207836 */ /* 0x040fe20000000000 */
[----:B------:R-:W-:Y:S01]  /*4d00*/  ISETP.NE.AND P1, PT, R30, RZ, PT ;  /* 0x000000ff1e00720c */ /* 0x000fe20003f25270 */
[----:B------:R-:W-:Y:S01]  /*4d10*/  IMAD.MOV R30, RZ, RZ, -R30 ;  /* 0x000000ffff1e7224 */ /* 0x000fe200078e0a1e */
[----:B------:R-:W-:Y:S02]  /*4d20*/  LOP3.LUT R3, R3, 0x800000, RZ, 0xfc, !PT ;  /* 0x0080000003037812 */ /* 0x000fe400078efcff */
[----:B------:R-:W-:-:S02]  /*4d30*/  FSETP.NEU.FTZ.AND P0, PT, R31, R34, PT ;  /* 0x000000221f00720b */ /* 0x000fc40003f1d000 */
[----:B------:R-:W-:Y:S02]  /*4d40*/  SHF.L.U32 R32, R3, R32, RZ ;  /* 0x0000002003207219 */ /* 0x000fe400000006ff */
[----:B------:R-:W-:Y:S02]  /*4d50*/  SEL R30, R30, RZ, P2 ;  /* 0x000000ff1e1e7207 */ /* 0x000fe40001000000 */
[----:B------:R-:W-:Y:S02]  /*4d60*/  ISETP.NE.AND P1, PT, R32, RZ, P1 ;  /* 0x000000ff2000720c */ /* 0x000fe40000f25270 */
[----:B------:R-:W-:Y:S02]  /*4d70*/  SHF.R.U32.HI R32, RZ, R30, R3 ;  /* 0x0000001eff207219 */ /* 0x000fe40000011603 */
[----:B------:R-:W-:Y:S02]  /*4d80*/  PLOP3.LUT P0, PT, P0, P1, PT, 0xf8, 0x8f ;  /* 0x00000000008f781c */ /* 0x000fe40000703f70 */
[----:B------:R-:W-:-:S02]  /*4d90*/  SHF.R.U32.HI R30, RZ, 0x1, R32 ;  /* 0x00000001ff1e7819 */ /* 0x000fc40000011620 */
[----:B------:R-:W-:-:S04]  /*4da0*/  SEL R3, RZ, 0x1, !P0 ;  /* 0x00000001ff037807 */ /* 0x000fc80004000000 */
[----:B------:R-:W-:-:S04]  /*4db0*/  LOP3.LUT R3, R3, 0x1, R30, 0xf8, !PT ;  /* 0x0000000103037812 */ /* 0x000fc800078ef81e */
[----:B------:R-:W-:-:S05]  /*4dc0*/  LOP3.LUT R3, R3, R32, RZ, 0xc0, !PT ;  /* 0x0000002003037212 */ /* 0x000fca00078ec0ff */
[----:B------:R-:W-:-:S05]  /*4dd0*/  IMAD.IADD R3, R30, 0x1, R3 ;  /* 0x000000011e037824 */ /* 0x000fca00078e0203 */
[----:B------:R-:W-:Y:S01]  /*4de0*/  LOP3.LUT R0, R3, R0, RZ, 0xfc, !PT ;  /* 0x0000000003007212 */ /* 0x000fe200078efcff */
[----:B------:R-:W-:Y:S06]  /*4df0*/  BRA `(.L_x_107) ;  /* 0x0000000000107947 */ /* 0x000fec0003800000 */
.L_x_106:
[----:B------:R-:W-:-:S04]  /*4e00*/  LOP3.LUT R0, R0, 0x80000000, RZ, 0xc0, !PT ;  /* 0x8000000000007812 */ /* 0x000fc800078ec0ff */
[----:B------:R-:W-:Y:S01]  /*4e10*/  LOP3.LUT R0, R0, 0x7f800000, RZ, 0xfc, !PT ;  /* 0x7f80000000007812 */ /* 0x000fe200078efcff */
[----:B------:R-:W-:Y:S06]  /*4e20*/  BRA `(.L_x_107) ;  /* 0x0000000000047947 */ /* 0x000fec0003800000 */
.L_x_105:
[----:B------:R-:W-:-:S07]  /*4e30*/  IMAD R0, R31, 0x800000, R0 ;  /* 0x008000001f007824 */ /* 0x000fce00078e0200 */
.L_x_107:
[----:B------:R-:W-:Y:S05]  /*4e40*/  BSYNC.RECONVERGENT B1 ;  /* 0x0000000000017941 */ /* 0x000fea0003800200 */
.L_x_104:
[----:B------:R-:W-:Y:S05]  /*4e50*/  BRA `(.L_x_108) ;  /* 0x0000000000207947 */ /* 0x000fea0003800000 */
.L_x_103:
[----:B------:R-:W-:-:S04]  /*4e60*/  LOP3.LUT R0, R3, 0x80000000, R0, 0x48, !PT ;  /* 0x8000000003007812 */ /* 0x000fc800078e4800 */
[----:B------:R-:W-:Y:S01]  /*4e70*/  LOP3.LUT R0, R0, 0x7f800000, RZ, 0xfc, !PT ;  /* 0x7f80000000007812 */ /* 0x000fe200078efcff */
[----:B------:R-:W-:Y:S06]  /*4e80*/  BRA `(.L_x_108) ;  /* 0x0000000000147947 */ /* 0x000fec0003800000 */
.L_x_102:
[----:B------:R-:W-:Y:S01]  /*4e90*/  LOP3.LUT R0, R3, 0x80000000, R0, 0x48, !PT ;  /* 0x8000000003007812 */ /* 0x000fe200078e4800 */
[----:B------:R-:W-:Y:S06]  /*4ea0*/  BRA `(.L_x_108) ;  /* 0x00000000000c7947 */ /* 0x000fec0003800000 */
.L_x_101:
[----:B------:R-:W0:Y:S01]  /*4eb0*/  MUFU.RSQ R0, -QNAN ;  /* 0xffc0000000007908 */ /* 0x000e220000001400 */
[----:B------:R-:W-:Y:S05]  /*4ec0*/  BRA `(.L_x_108) ;  /* 0x0000000000047947 */ /* 0x000fea0003800000 */
.L_x_100:
[----:B------:R-:W-:-:S07]  /*4ed0*/  FADD.FTZ R0, R0, R3 ;  /* 0x0000000300007221 */ /* 0x000fce0000010000 */
.L_x_108:
[----:B------:R-:W-:Y:S05]  /*4ee0*/  BSYNC.RECONVERGENT B0 ;  /* 0x0000000000007941 */ /* 0x000fea0003800200 */
.L_x_98:
[----:B------:R-:W-:-:S04]  /*4ef0*/  IMAD.MOV.U32 R3, RZ, RZ, 0x0 ;  /* 0x00000000ff037424 */ /* 0x000fc800078e00ff */
[----:B0-----:R-:W-:Y:S05]  /*4f00*/  RET.REL.NODEC R2 `(_Z6kernelPcS_S_S_PfmmmmmiiS0_S_S0_mS0_iiiiff) ;  /* 0xffffffb0023c7950 */ /* 0x001fea0003c3ffff */
.L_x_109:
[----:B------:R-:W-:-:S00]  /*4f10*/  BRA `(.L_x_109) ;  /* 0xfffffffc00fc7947 */ /* 0x000fc0000383ffff */
[----:B------:R-:W-:-:S00]  /*4f20*/  NOP ;  /* 0x0000000000007918 */ /* 0x000fc00000000000 */
        /* <DEDUP_REMOVED lines=13> */
.L_x_110:


//--------------------- .nv.shared._Z6kernelPcS_S_S_PfmmmmmiiS0_S_S0_mS0_iiiiff --------------------------
	.section	.nv.shared._Z6kernelPcS_S_S_PfmmmmmiiS0_S_S0_mS0_iiiiff,"aw",@nobits
	.sectionflags	@""
	.align	16
	.zero		1024


//--------------------- .nv.shared.reserved.0     --------------------------
	.section	.nv.shared.reserved.0,"aw",@nobits
	.weak		__nv_reservedSMEM_offset_0_alias
	.size		__nv_reservedSMEM_offset_0_alias, 0, 64
	.other		__nv_reservedSMEM_offset_0_alias,@"STO_CUDA_RESERVED_SHARED STV_DEFAULT"
__nv_reservedSMEM_offset_0_alias:
	.zero		0
	.zero		64


//--------------------- .nv.constant0._Z6kernelPcS_S_S_PfmmmmmiiS0_S_S0_mS0_iiiiff --------------------------
	.section	.nv.constant0._Z6kernelPcS_S_S_PfmmmmmiiS0_S_S0_mS0_iiiiff,"a",@progbits
	.sectionflags	@""
	.align	4
.nv.constant0._Z6kernelPcS_S_S_PfmmmmmiiS0_S_S0_mS0_iiiiff:
	.zero		1048


//--------------------- SYMBOLS --------------------------

	.type		.nv.reservedSmem.offset0,@object
	.size		.nv.reservedSmem.offset0,0x4
	.type		.nv.reservedSmem.cap,@object
	.size		.nv.reservedSmem.cap,0x4
